//
// Generated by NVIDIA NVVM Compiler
//
// Compiler Build ID: CL-36424714
// Cuda compilation tools, release 13.0, V13.0.88
// Based on NVVM 20.0.0
//

.version 9.0
.target sm_100
.address_size 64

	// .globl	_Z13matmul_kerneliiiPKfS0_Pf

.visible .entry _Z13matmul_kerneliiiPKfS0_Pf(
	.param .u32 _Z13matmul_kerneliiiPKfS0_Pf_param_0,
	.param .u32 _Z13matmul_kerneliiiPKfS0_Pf_param_1,
	.param .u32 _Z13matmul_kerneliiiPKfS0_Pf_param_2,
	.param .u64 .ptr .align 1 _Z13matmul_kerneliiiPKfS0_Pf_param_3,
	.param .u64 .ptr .align 1 _Z13matmul_kerneliiiPKfS0_Pf_param_4,
	.param .u64 .ptr .align 1 _Z13matmul_kerneliiiPKfS0_Pf_param_5
)
{
	.reg .pred 	%p<13>;
	.reg .b32 	%r<41>;
	.reg .b32 	%f<68>;
	.reg .b64 	%rd<53>;

	ld.param.u32 	%r20, [_Z13matmul_kerneliiiPKfS0_Pf_param_0];
	ld.param.u32 	%r18, [_Z13matmul_kerneliiiPKfS0_Pf_param_1];
	ld.param.u32 	%r19, [_Z13matmul_kerneliiiPKfS0_Pf_param_2];
	ld.param.u64 	%rd7, [_Z13matmul_kerneliiiPKfS0_Pf_param_3];
	ld.param.u64 	%rd8, [_Z13matmul_kerneliiiPKfS0_Pf_param_4];
	ld.param.u64 	%rd6, [_Z13matmul_kerneliiiPKfS0_Pf_param_5];
	cvta.to.global.u64 	%rd1, %rd8;
	cvta.to.global.u64 	%rd2, %rd7;
	mov.u32 	%r21, %ctaid.y;
	mov.u32 	%r22, %ntid.y;
	mov.u32 	%r23, %tid.y;
	mad.lo.s32 	%r1, %r21, %r22, %r23;
	mov.u32 	%r24, %ctaid.x;
	mov.u32 	%r25, %ntid.x;
	mov.u32 	%r26, %tid.x;
	mad.lo.s32 	%r2, %r24, %r25, %r26;
	setp.ge.s32 	%p1, %r1, %r20;
	setp.ge.s32 	%p2, %r2, %r18;
	or.pred  	%p3, %p1, %p2;
	@%p3 bra 	$L__BB0_14;
	setp.lt.s32 	%p4, %r19, 1;
	mov.f32 	%f67, 0f00000000;
	@%p4 bra 	$L__BB0_13;
	mul.lo.s32 	%r3, %r19, %r1;
	and.b32  	%r4, %r19, 7;
	setp.lt.u32 	%p5, %r19, 8;
	mov.f32 	%f67, 0f00000000;
	mov.b32 	%r39, 0;
	@%p5 bra 	$L__BB0_5;
	and.b32  	%r39, %r19, 2147483640;
	neg.s32 	%r37, %r39;
	shl.b32 	%r7, %r18, 3;
	mul.wide.u32 	%rd9, %r3, 4;
	add.s64 	%rd10, %rd9, %rd2;
	add.s64 	%rd52, %rd10, 16;
	mov.f32 	%f67, 0f00000000;
	mul.wide.s32 	%rd13, %r18, 4;
	mov.u32 	%r36, %r2;
$L__BB0_4:
	.pragma "nounroll";
	ld.global.f32 	%f17, [%rd52+-16];
	mul.wide.s32 	%rd11, %r36, 4;
	add.s64 	%rd12, %rd1, %rd11;
	ld.global.f32 	%f18, [%rd12];
	fma.rn.f32 	%f19, %f17, %f18, %f67;
	ld.global.f32 	%f20, [%rd52+-12];
	add.s64 	%rd14, %rd12, %rd13;
	ld.global.f32 	%f21, [%rd14];
	fma.rn.f32 	%f22, %f20, %f21, %f19;
	ld.global.f32 	%f23, [%rd52+-8];
	add.s64 	%rd15, %rd14, %rd13;
	ld.global.f32 	%f24, [%rd15];
	fma.rn.f32 	%f25, %f23, %f24, %f22;
	ld.global.f32 	%f26, [%rd52+-4];
	add.s64 	%rd16, %rd15, %rd13;
	ld.global.f32 	%f27, [%rd16];
	fma.rn.f32 	%f28, %f26, %f27, %f25;
	ld.global.f32 	%f29, [%rd52];
	add.s64 	%rd17, %rd16, %rd13;
	ld.global.f32 	%f30, [%rd17];
	fma.rn.f32 	%f31, %f29, %f30, %f28;
	ld.global.f32 	%f32, [%rd52+4];
	add.s64 	%rd18, %rd17, %rd13;
	ld.global.f32 	%f33, [%rd18];
	fma.rn.f32 	%f34, %f32, %f33, %f31;
	ld.global.f32 	%f35, [%rd52+8];
	add.s64 	%rd19, %rd18, %rd13;
	ld.global.f32 	%f36, [%rd19];
	fma.rn.f32 	%f37, %f35, %f36, %f34;
	ld.global.f32 	%f38, [%rd52+12];
	add.s64 	%rd20, %rd19, %rd13;
	ld.global.f32 	%f39, [%rd20];
	fma.rn.f32 	%f67, %f38, %f39, %f37;
	add.s32 	%r37, %r37, 8;
	add.s32 	%r36, %r36, %r7;
	add.s64 	%rd52, %rd52, 32;
	setp.ne.s32 	%p6, %r37, 0;
	@%p6 bra 	$L__BB0_4;
$L__BB0_5:
	setp.eq.s32 	%p7, %r4, 0;
	@%p7 bra 	$L__BB0_13;
	and.b32  	%r13, %r19, 3;
	setp.lt.u32 	%p8, %r4, 4;
	@%p8 bra 	$L__BB0_8;
	add.s32 	%r28, %r39, %r3;
	mul.wide.u32 	%rd21, %r28, 4;
	add.s64 	%rd22, %rd2, %rd21;
	ld.global.f32 	%f41, [%rd22];
	mad.lo.s32 	%r29, %r39, %r18, %r2;
	mul.wide.s32 	%rd23, %r29, 4;
	add.s64 	%rd24, %rd1, %rd23;
	ld.global.f32 	%f42, [%rd24];
	fma.rn.f32 	%f43, %f41, %f42, %f67;
	cvt.u64.u32 	%rd25, %r3;
	cvt.u64.u32 	%rd26, %r39;
	add.s64 	%rd27, %rd26, %rd25;
	shl.b64 	%rd28, %rd27, 2;
	add.s64 	%rd29, %rd2, %rd28;
	ld.global.f32 	%f44, [%rd29+4];
	mul.wide.s32 	%rd30, %r18, 4;
	add.s64 	%rd31, %rd24, %rd30;
	ld.global.f32 	%f45, [%rd31];
	fma.rn.f32 	%f46, %f44, %f45, %f43;
	ld.global.f32 	%f47, [%rd29+8];
	add.s64 	%rd32, %rd31, %rd30;
	ld.global.f32 	%f48, [%rd32];
	fma.rn.f32 	%f49, %f47, %f48, %f46;
	ld.global.f32 	%f50, [%rd29+12];
	add.s64 	%rd33, %rd32, %rd30;
	ld.global.f32 	%f51, [%rd33];
	fma.rn.f32 	%f67, %f50, %f51, %f49;
	add.s32 	%r39, %r39, 4;
$L__BB0_8:
	setp.eq.s32 	%p9, %r13, 0;
	@%p9 bra 	$L__BB0_13;
	setp.eq.s32 	%p10, %r13, 1;
	@%p10 bra 	$L__BB0_11;
	add.s32 	%r30, %r39, %r3;
	mul.wide.u32 	%rd34, %r30, 4;
	add.s64 	%rd35, %rd2, %rd34;
	ld.global.f32 	%f53, [%rd35];
	mad.lo.s32 	%r31, %r39, %r18, %r2;
	mul.wide.s32 	%rd36, %r31, 4;
	add.s64 	%rd37, %rd1, %rd36;
	ld.global.f32 	%f54, [%rd37];
	fma.rn.f32 	%f55, %f53, %f54, %f67;
	cvt.u64.u32 	%rd38, %r3;
	cvt.u64.u32 	%rd39, %r39;
	add.s64 	%rd40, %rd39, %rd38;
	shl.b64 	%rd41, %rd40, 2;
	add.s64 	%rd42, %rd2, %rd41;
	ld.global.f32 	%f56, [%rd42+4];
	mul.wide.s32 	%rd43, %r18, 4;
	add.s64 	%rd44, %rd37, %rd43;
	ld.global.f32 	%f57, [%rd44];
	fma.rn.f32 	%f67, %f56, %f57, %f55;
	add.s32 	%r39, %r39, 2;
$L__BB0_11:
	and.b32  	%r32, %r19, 1;
	setp.eq.b32 	%p11, %r32, 1;
	not.pred 	%p12, %p11;
	@%p12 bra 	$L__BB0_13;
	add.s32 	%r33, %r39, %r3;
	mul.wide.u32 	%rd45, %r33, 4;
	add.s64 	%rd46, %rd2, %rd45;
	ld.global.f32 	%f58, [%rd46];
	mad.lo.s32 	%r34, %r39, %r18, %r2;
	mul.wide.s32 	%rd47, %r34, 4;
	add.s64 	%rd48, %rd1, %rd47;
	ld.global.f32 	%f59, [%rd48];
	fma.rn.f32 	%f67, %f58, %f59, %f67;
$L__BB0_13:
	mad.lo.s32 	%r35, %r18, %r1, %r2;
	cvta.to.global.u64 	%rd49, %rd6;
	mul.wide.s32 	%rd50, %r35, 4;
	add.s64 	%rd51, %rd49, %rd50;
	st.global.f32 	[%rd51], %f67;
$L__BB0_14:
	ret;

}
	// .globl	_Z7softmaxiiPKfPf
.visible .entry _Z7softmaxiiPKfPf(
	.param .u32 _Z7softmaxiiPKfPf_param_0,
	.param .u32 _Z7softmaxiiPKfPf_param_1,
	.param .u64 .ptr .align 1 _Z7softmaxiiPKfPf_param_2,
	.param .u64 .ptr .align 1 _Z7softmaxiiPKfPf_param_3
)
{
	.reg .pred 	%p<29>;
	.reg .b32 	%r<122>;
	.reg .b32 	%f<364>;
	.reg .b64 	%rd<51>;

	ld.param.u32 	%r57, [_Z7softmaxiiPKfPf_param_0];
	ld.param.u32 	%r56, [_Z7softmaxiiPKfPf_param_1];
	ld.param.u64 	%rd13, [_Z7softmaxiiPKfPf_param_2];
	ld.param.u64 	%rd14, [_Z7softmaxiiPKfPf_param_3];
	cvta.to.global.u64 	%rd1, %rd14;
	mov.u32 	%r58, %ctaid.x;
	mov.u32 	%r59, %ntid.x;
	mov.u32 	%r60, %tid.x;
	mad.lo.s32 	%r1, %r58, %r59, %r60;
	setp.ge.s32 	%p1, %r1, %r57;
	@%p1 bra 	$L__BB1_40;
	cvta.to.global.u64 	%rd2, %rd13;
	mul.lo.s32 	%r2, %r56, %r1;
	mul.wide.s32 	%rd15, %r2, 4;
	add.s64 	%rd3, %rd2, %rd15;
	ld.global.f32 	%f354, [%rd3];
	setp.lt.s32 	%p2, %r56, 2;
	@%p2 bra 	$L__BB1_15;
	add.s32 	%r3, %r56, -1;
	add.s32 	%r62, %r56, -2;
	and.b32  	%r4, %r3, 15;
	setp.lt.u32 	%p3, %r62, 15;
	mov.b32 	%r104, 1;
	@%p3 bra 	$L__BB1_6;
	and.b32  	%r64, %r3, -16;
	neg.s32 	%r109, %r64;
	add.s64 	%rd17, %rd15, %rd2;
	add.s64 	%rd49, %rd17, 32;
	mov.b32 	%r108, 0;
$L__BB1_4:
	.pragma "nounroll";
	ld.global.f32 	%f28, [%rd49+-28];
	max.f32 	%f29, %f354, %f28;
	ld.global.f32 	%f30, [%rd49+-24];
	max.f32 	%f31, %f29, %f30;
	ld.global.f32 	%f32, [%rd49+-20];
	max.f32 	%f33, %f31, %f32;
	ld.global.f32 	%f34, [%rd49+-16];
	max.f32 	%f35, %f33, %f34;
	ld.global.f32 	%f36, [%rd49+-12];
	max.f32 	%f37, %f35, %f36;
	ld.global.f32 	%f38, [%rd49+-8];
	max.f32 	%f39, %f37, %f38;
	ld.global.f32 	%f40, [%rd49+-4];
	max.f32 	%f41, %f39, %f40;
	ld.global.f32 	%f42, [%rd49];
	max.f32 	%f43, %f41, %f42;
	ld.global.f32 	%f44, [%rd49+4];
	max.f32 	%f45, %f43, %f44;
	ld.global.f32 	%f46, [%rd49+8];
	max.f32 	%f47, %f45, %f46;
	ld.global.f32 	%f48, [%rd49+12];
	max.f32 	%f49, %f47, %f48;
	ld.global.f32 	%f50, [%rd49+16];
	max.f32 	%f51, %f49, %f50;
	ld.global.f32 	%f52, [%rd49+20];
	max.f32 	%f53, %f51, %f52;
	ld.global.f32 	%f54, [%rd49+24];
	max.f32 	%f55, %f53, %f54;
	ld.global.f32 	%f56, [%rd49+28];
	max.f32 	%f57, %f55, %f56;
	ld.global.f32 	%f58, [%rd49+32];
	max.f32 	%f354, %f57, %f58;
	add.s32 	%r109, %r109, 16;
	add.s32 	%r108, %r108, 16;
	add.s64 	%rd49, %rd49, 64;
	setp.eq.s32 	%p4, %r109, 0;
	@%p4 bra 	$L__BB1_5;
	bra.uni 	$L__BB1_4;
$L__BB1_5:
	add.s32 	%r104, %r108, 1;
$L__BB1_6:
	setp.eq.s32 	%p5, %r4, 0;
	@%p5 bra 	$L__BB1_15;
	and.b32  	%r8, %r3, 7;
	setp.lt.u32 	%p6, %r4, 8;
	@%p6 bra 	$L__BB1_9;
	mul.wide.s32 	%rd18, %r104, 4;
	add.s64 	%rd19, %rd3, %rd18;
	ld.global.f32 	%f60, [%rd19];
	max.f32 	%f61, %f354, %f60;
	ld.global.f32 	%f62, [%rd19+4];
	max.f32 	%f63, %f61, %f62;
	ld.global.f32 	%f64, [%rd19+8];
	max.f32 	%f65, %f63, %f64;
	ld.global.f32 	%f66, [%rd19+12];
	max.f32 	%f67, %f65, %f66;
	ld.global.f32 	%f68, [%rd19+16];
	max.f32 	%f69, %f67, %f68;
	ld.global.f32 	%f70, [%rd19+20];
	max.f32 	%f71, %f69, %f70;
	ld.global.f32 	%f72, [%rd19+24];
	max.f32 	%f73, %f71, %f72;
	ld.global.f32 	%f74, [%rd19+28];
	max.f32 	%f354, %f73, %f74;
	add.s32 	%r104, %r104, 8;
$L__BB1_9:
	setp.eq.s32 	%p7, %r8, 0;
	@%p7 bra 	$L__BB1_15;
	and.b32  	%r11, %r3, 3;
	setp.lt.u32 	%p8, %r8, 4;
	@%p8 bra 	$L__BB1_12;
	mul.wide.s32 	%rd20, %r104, 4;
	add.s64 	%rd21, %rd3, %rd20;
	ld.global.f32 	%f76, [%rd21];
	max.f32 	%f77, %f354, %f76;
	ld.global.f32 	%f78, [%rd21+4];
	max.f32 	%f79, %f77, %f78;
	ld.global.f32 	%f80, [%rd21+8];
	max.f32 	%f81, %f79, %f80;
	ld.global.f32 	%f82, [%rd21+12];
	max.f32 	%f354, %f81, %f82;
	add.s32 	%r104, %r104, 4;
$L__BB1_12:
	setp.eq.s32 	%p9, %r11, 0;
	@%p9 bra 	$L__BB1_15;
	neg.s32 	%r106, %r11;
$L__BB1_14:
	.pragma "nounroll";
	mul.wide.s32 	%rd23, %r104, 4;
	add.s64 	%rd24, %rd3, %rd23;
	ld.global.f32 	%f83, [%rd24];
	max.f32 	%f354, %f354, %f83;
	add.s32 	%r104, %r104, 1;
	add.s32 	%r106, %r106, 1;
	setp.ne.s32 	%p10, %r106, 0;
	@%p10 bra 	$L__BB1_14;
$L__BB1_15:
	setp.lt.s32 	%p11, %r56, 1;
	mov.f32 	%f362, 0f00000000;
	@%p11 bra 	$L__BB1_27;
	and.b32  	%r19, %r56, 7;
	setp.lt.u32 	%p12, %r56, 8;
	mov.f32 	%f362, 0f00000000;
	mov.b32 	%r110, 0;
	@%p12 bra 	$L__BB1_19;
	and.b32  	%r110, %r56, 2147483640;
	add.s64 	%rd6, %rd1, 16;
	neg.s32 	%r113, %r110;
	add.s64 	%rd26, %rd15, %rd2;
	add.s64 	%rd50, %rd26, 16;
	mov.f32 	%f362, 0f00000000;
	mov.u32 	%r114, %r2;
$L__BB1_18:
	.pragma "nounroll";
	mul.wide.s32 	%rd27, %r114, 4;
	add.s64 	%rd28, %rd6, %rd27;
	ld.global.f32 	%f88, [%rd50+-16];
	sub.f32 	%f89, %f88, %f354;
	fma.rn.f32 	%f90, %f89, 0f3BBB989D, 0f3F000000;
	cvt.sat.f32.f32 	%f91, %f90;
	mov.f32 	%f92, 0f4B400001;
	mov.f32 	%f93, 0f437C0000;
	fma.rm.f32 	%f94, %f91, %f93, %f92;
	add.f32 	%f95, %f94, 0fCB40007F;
	neg.f32 	%f96, %f95;
	fma.rn.f32 	%f97, %f89, 0f3FB8AA3B, %f96;
	fma.rn.f32 	%f98, %f89, 0f32A57060, %f97;
	mov.b32 	%r66, %f94;
	shl.b32 	%r67, %r66, 23;
	mov.b32 	%f99, %r67;
	ex2.approx.ftz.f32 	%f100, %f98;
	mul.f32 	%f101, %f100, %f99;
	st.global.f32 	[%rd28+-16], %f101;
	add.f32 	%f102, %f362, %f101;
	ld.global.f32 	%f103, [%rd50+-12];
	sub.f32 	%f104, %f103, %f354;
	fma.rn.f32 	%f105, %f104, 0f3BBB989D, 0f3F000000;
	cvt.sat.f32.f32 	%f106, %f105;
	fma.rm.f32 	%f107, %f106, %f93, %f92;
	add.f32 	%f108, %f107, 0fCB40007F;
	neg.f32 	%f109, %f108;
	fma.rn.f32 	%f110, %f104, 0f3FB8AA3B, %f109;
	fma.rn.f32 	%f111, %f104, 0f32A57060, %f110;
	mov.b32 	%r68, %f107;
	shl.b32 	%r69, %r68, 23;
	mov.b32 	%f112, %r69;
	ex2.approx.ftz.f32 	%f113, %f111;
	mul.f32 	%f114, %f113, %f112;
	st.global.f32 	[%rd28+-12], %f114;
	add.f32 	%f115, %f102, %f114;
	ld.global.f32 	%f116, [%rd50+-8];
	sub.f32 	%f117, %f116, %f354;
	fma.rn.f32 	%f118, %f117, 0f3BBB989D, 0f3F000000;
	cvt.sat.f32.f32 	%f119, %f118;
	fma.rm.f32 	%f120, %f119, %f93, %f92;
	add.f32 	%f121, %f120, 0fCB40007F;
	neg.f32 	%f122, %f121;
	fma.rn.f32 	%f123, %f117, 0f3FB8AA3B, %f122;
	fma.rn.f32 	%f124, %f117, 0f32A57060, %f123;
	mov.b32 	%r70, %f120;
	shl.b32 	%r71, %r70, 23;
	mov.b32 	%f125, %r71;
	ex2.approx.ftz.f32 	%f126, %f124;
	mul.f32 	%f127, %f126, %f125;
	st.global.f32 	[%rd28+-8], %f127;
	add.f32 	%f128, %f115, %f127;
	ld.global.f32 	%f129, [%rd50+-4];
	sub.f32 	%f130, %f129, %f354;
	fma.rn.f32 	%f131, %f130, 0f3BBB989D, 0f3F000000;
	cvt.sat.f32.f32 	%f132, %f131;
	fma.rm.f32 	%f133, %f132, %f93, %f92;
	add.f32 	%f134, %f133, 0fCB40007F;
	neg.f32 	%f135, %f134;
	fma.rn.f32 	%f136, %f130, 0f3FB8AA3B, %f135;
	fma.rn.f32 	%f137, %f130, 0f32A57060, %f136;
	mov.b32 	%r72, %f133;
	shl.b32 	%r73, %r72, 23;
	mov.b32 	%f138, %r73;
	ex2.approx.ftz.f32 	%f139, %f137;
	mul.f32 	%f140, %f139, %f138;
	st.global.f32 	[%rd28+-4], %f140;
	add.f32 	%f141, %f128, %f140;
	ld.global.f32 	%f142, [%rd50];
	sub.f32 	%f143, %f142, %f354;
	fma.rn.f32 	%f144, %f143, 0f3BBB989D, 0f3F000000;
	cvt.sat.f32.f32 	%f145, %f144;
	fma.rm.f32 	%f146, %f145, %f93, %f92;
	add.f32 	%f147, %f146, 0fCB40007F;
	neg.f32 	%f148, %f147;
	fma.rn.f32 	%f149, %f143, 0f3FB8AA3B, %f148;
	fma.rn.f32 	%f150, %f143, 0f32A57060, %f149;
	mov.b32 	%r74, %f146;
	shl.b32 	%r75, %r74, 23;
	mov.b32 	%f151, %r75;
	ex2.approx.ftz.f32 	%f152, %f150;
	mul.f32 	%f153, %f152, %f151;
	st.global.f32 	[%rd28], %f153;
	add.f32 	%f154, %f141, %f153;
	ld.global.f32 	%f155, [%rd50+4];
	sub.f32 	%f156, %f155, %f354;
	fma.rn.f32 	%f157, %f156, 0f3BBB989D, 0f3F000000;
	cvt.sat.f32.f32 	%f158, %f157;
	fma.rm.f32 	%f159, %f158, %f93, %f92;
	add.f32 	%f160, %f159, 0fCB40007F;
	neg.f32 	%f161, %f160;
	fma.rn.f32 	%f162, %f156, 0f3FB8AA3B, %f161;
	fma.rn.f32 	%f163, %f156, 0f32A57060, %f162;
	mov.b32 	%r76, %f159;
	shl.b32 	%r77, %r76, 23;
	mov.b32 	%f164, %r77;
	ex2.approx.ftz.f32 	%f165, %f163;
	mul.f32 	%f166, %f165, %f164;
	st.global.f32 	[%rd28+4], %f166;
	add.f32 	%f167, %f154, %f166;
	ld.global.f32 	%f168, [%rd50+8];
	sub.f32 	%f169, %f168, %f354;
	fma.rn.f32 	%f170, %f169, 0f3BBB989D, 0f3F000000;
	cvt.sat.f32.f32 	%f171, %f170;
	fma.rm.f32 	%f172, %f171, %f93, %f92;
	add.f32 	%f173, %f172, 0fCB40007F;
	neg.f32 	%f174, %f173;
	fma.rn.f32 	%f175, %f169, 0f3FB8AA3B, %f174;
	fma.rn.f32 	%f176, %f169, 0f32A57060, %f175;
	mov.b32 	%r78, %f172;
	shl.b32 	%r79, %r78, 23;
	mov.b32 	%f177, %r79;
	ex2.approx.ftz.f32 	%f178, %f176;
	mul.f32 	%f179, %f178, %f177;
	st.global.f32 	[%rd28+8], %f179;
	add.f32 	%f180, %f167, %f179;
	ld.global.f32 	%f181, [%rd50+12];
	sub.f32 	%f182, %f181, %f354;
	fma.rn.f32 	%f183, %f182, 0f3BBB989D, 0f3F000000;
	cvt.sat.f32.f32 	%f184, %f183;
	fma.rm.f32 	%f185, %f184, %f93, %f92;
	add.f32 	%f186, %f185, 0fCB40007F;
	neg.f32 	%f187, %f186;
	fma.rn.f32 	%f188, %f182, 0f3FB8AA3B, %f187;
	fma.rn.f32 	%f189, %f182, 0f32A57060, %f188;
	mov.b32 	%r80, %f185;
	shl.b32 	%r81, %r80, 23;
	mov.b32 	%f190, %r81;
	ex2.approx.ftz.f32 	%f191, %f189;
	mul.f32 	%f192, %f191, %f190;
	st.global.f32 	[%rd28+12], %f192;
	add.f32 	%f362, %f180, %f192;
	add.s32 	%r114, %r114, 8;
	add.s32 	%r113, %r113, 8;
	add.s64 	%rd50, %rd50, 32;
	setp.eq.s32 	%p13, %r113, 0;
	@%p13 bra 	$L__BB1_19;
	bra.uni 	$L__BB1_18;
$L__BB1_19:
	setp.eq.s32 	%p14, %r19, 0;
	@%p14 bra 	$L__BB1_27;
	and.b32  	%r27, %r56, 3;
	setp.lt.u32 	%p15, %r19, 4;
	@%p15 bra 	$L__BB1_22;
	add.s32 	%r82, %r110, %r2;
	mul.wide.u32 	%rd29, %r110, 4;
	add.s64 	%rd30, %rd3, %rd29;
	ld.global.f32 	%f194, [%rd30];
	sub.f32 	%f195, %f194, %f354;
	fma.rn.f32 	%f196, %f195, 0f3BBB989D, 0f3F000000;
	cvt.sat.f32.f32 	%f197, %f196;
	mov.f32 	%f198, 0f4B400001;
	mov.f32 	%f199, 0f437C0000;
	fma.rm.f32 	%f200, %f197, %f199, %f198;
	add.f32 	%f201, %f200, 0fCB40007F;
	neg.f32 	%f202, %f201;
	fma.rn.f32 	%f203, %f195, 0f3FB8AA3B, %f202;
	fma.rn.f32 	%f204, %f195, 0f32A57060, %f203;
	mov.b32 	%r83, %f200;
	shl.b32 	%r84, %r83, 23;
	mov.b32 	%f205, %r84;
	ex2.approx.ftz.f32 	%f206, %f204;
	mul.f32 	%f207, %f206, %f205;
	mul.wide.s32 	%rd31, %r82, 4;
	add.s64 	%rd32, %rd1, %rd31;
	st.global.f32 	[%rd32], %f207;
	add.f32 	%f208, %f362, %f207;
	ld.global.f32 	%f209, [%rd30+4];
	sub.f32 	%f210, %f209, %f354;
	fma.rn.f32 	%f211, %f210, 0f3BBB989D, 0f3F000000;
	cvt.sat.f32.f32 	%f212, %f211;
	fma.rm.f32 	%f213, %f212, %f199, %f198;
	add.f32 	%f214, %f213, 0fCB40007F;
	neg.f32 	%f215, %f214;
	fma.rn.f32 	%f216, %f210, 0f3FB8AA3B, %f215;
	fma.rn.f32 	%f217, %f210, 0f32A57060, %f216;
	mov.b32 	%r85, %f213;
	shl.b32 	%r86, %r85, 23;
	mov.b32 	%f218, %r86;
	ex2.approx.ftz.f32 	%f219, %f217;
	mul.f32 	%f220, %f219, %f218;
	st.global.f32 	[%rd32+4], %f220;
	add.f32 	%f221, %f208, %f220;
	ld.global.f32 	%f222, [%rd30+8];
	sub.f32 	%f223, %f222, %f354;
	fma.rn.f32 	%f224, %f223, 0f3BBB989D, 0f3F000000;
	cvt.sat.f32.f32 	%f225, %f224;
	fma.rm.f32 	%f226, %f225, %f199, %f198;
	add.f32 	%f227, %f226, 0fCB40007F;
	neg.f32 	%f228, %f227;
	fma.rn.f32 	%f229, %f223, 0f3FB8AA3B, %f228;
	fma.rn.f32 	%f230, %f223, 0f32A57060, %f229;
	mov.b32 	%r87, %f226;
	shl.b32 	%r88, %r87, 23;
	mov.b32 	%f231, %r88;
	ex2.approx.ftz.f32 	%f232, %f230;
	mul.f32 	%f233, %f232, %f231;
	st.global.f32 	[%rd32+8], %f233;
	add.f32 	%f234, %f221, %f233;
	ld.global.f32 	%f235, [%rd30+12];
	sub.f32 	%f236, %f235, %f354;
	fma.rn.f32 	%f237, %f236, 0f3BBB989D, 0f3F000000;
	cvt.sat.f32.f32 	%f238, %f237;
	fma.rm.f32 	%f239, %f238, %f199, %f198;
	add.f32 	%f240, %f239, 0fCB40007F;
	neg.f32 	%f241, %f240;
	fma.rn.f32 	%f242, %f236, 0f3FB8AA3B, %f241;
	fma.rn.f32 	%f243, %f236, 0f32A57060, %f242;
	mov.b32 	%r89, %f239;
	shl.b32 	%r90, %r89, 23;
	mov.b32 	%f244, %r90;
	ex2.approx.ftz.f32 	%f245, %f243;
	mul.f32 	%f246, %f245, %f244;
	st.global.f32 	[%rd32+12], %f246;
	add.f32 	%f362, %f234, %f246;
	add.s32 	%r110, %r110, 4;
$L__BB1_22:
	setp.eq.s32 	%p16, %r27, 0;
	@%p16 bra 	$L__BB1_27;
	setp.eq.s32 	%p17, %r27, 1;
	@%p17 bra 	$L__BB1_25;
	add.s32 	%r91, %r110, %r2;
	mul.wide.u32 	%rd33, %r110, 4;
	add.s64 	%rd34, %rd3, %rd33;
	ld.global.f32 	%f248, [%rd34];
	sub.f32 	%f249, %f248, %f354;
	fma.rn.f32 	%f250, %f249, 0f3BBB989D, 0f3F000000;
	cvt.sat.f32.f32 	%f251, %f250;
	mov.f32 	%f252, 0f4B400001;
	mov.f32 	%f253, 0f437C0000;
	fma.rm.f32 	%f254, %f251, %f253, %f252;
	add.f32 	%f255, %f254, 0fCB40007F;
	neg.f32 	%f256, %f255;
	fma.rn.f32 	%f257, %f249, 0f3FB8AA3B, %f256;
	fma.rn.f32 	%f258, %f249, 0f32A57060, %f257;
	mov.b32 	%r92, %f254;
	shl.b32 	%r93, %r92, 23;
	mov.b32 	%f259, %r93;
	ex2.approx.ftz.f32 	%f260, %f258;
	mul.f32 	%f261, %f260, %f259;
	mul.wide.s32 	%rd35, %r91, 4;
	add.s64 	%rd36, %rd1, %rd35;
	st.global.f32 	[%rd36], %f261;
	add.f32 	%f262, %f362, %f261;
	ld.global.f32 	%f263, [%rd34+4];
	sub.f32 	%f264, %f263, %f354;
	fma.rn.f32 	%f265, %f264, 0f3BBB989D, 0f3F000000;
	cvt.sat.f32.f32 	%f266, %f265;
	fma.rm.f32 	%f267, %f266, %f253, %f252;
	add.f32 	%f268, %f267, 0fCB40007F;
	neg.f32 	%f269, %f268;
	fma.rn.f32 	%f270, %f264, 0f3FB8AA3B, %f269;
	fma.rn.f32 	%f271, %f264, 0f32A57060, %f270;
	mov.b32 	%r94, %f267;
	shl.b32 	%r95, %r94, 23;
	mov.b32 	%f272, %r95;
	ex2.approx.ftz.f32 	%f273, %f271;
	mul.f32 	%f274, %f273, %f272;
	st.global.f32 	[%rd36+4], %f274;
	add.f32 	%f362, %f262, %f274;
	add.s32 	%r110, %r110, 2;
$L__BB1_25:
	and.b32  	%r96, %r56, 1;
	setp.eq.b32 	%p18, %r96, 1;
	not.pred 	%p19, %p18;
	@%p19 bra 	$L__BB1_27;
	add.s32 	%r97, %r110, %r2;
	mul.wide.u32 	%rd37, %r110, 4;
	add.s64 	%rd38, %rd3, %rd37;
	ld.global.f32 	%f275, [%rd38];
	sub.f32 	%f276, %f275, %f354;
	fma.rn.f32 	%f277, %f276, 0f3BBB989D, 0f3F000000;
	cvt.sat.f32.f32 	%f278, %f277;
	mov.f32 	%f279, 0f4B400001;
	mov.f32 	%f280, 0f437C0000;
	fma.rm.f32 	%f281, %f278, %f280, %f279;
	add.f32 	%f282, %f281, 0fCB40007F;
	neg.f32 	%f283, %f282;
	fma.rn.f32 	%f284, %f276, 0f3FB8AA3B, %f283;
	fma.rn.f32 	%f285, %f276, 0f32A57060, %f284;
	mov.b32 	%r98, %f281;
	shl.b32 	%r99, %r98, 23;
	mov.b32 	%f286, %r99;
	ex2.approx.ftz.f32 	%f287, %f285;
	mul.f32 	%f288, %f287, %f286;
	mul.wide.s32 	%rd39, %r97, 4;
	add.s64 	%rd40, %rd1, %rd39;
	st.global.f32 	[%rd40], %f288;
	add.f32 	%f362, %f362, %f288;
$L__BB1_27:
	setp.lt.s32 	%p20, %r56, 1;
	@%p20 bra 	$L__BB1_40;
	and.b32  	%r32, %r56, 15;
	setp.lt.u32 	%p21, %r56, 16;
	mov.b32 	%r117, 0;
	@%p21 bra 	$L__BB1_31;
	and.b32  	%r117, %r56, 2147483632;
	neg.s32 	%r116, %r117;
	add.s64 	%rd10, %rd1, 32;
	mov.u32 	%r115, %r2;
$L__BB1_30:
	.pragma "nounroll";
	mul.wide.s32 	%rd41, %r115, 4;
	add.s64 	%rd42, %rd10, %rd41;
	ld.global.f32 	%f289, [%rd42+-32];
	div.rn.f32 	%f290, %f289, %f362;
	st.global.f32 	[%rd42+-32], %f290;
	ld.global.f32 	%f291, [%rd42+-28];
	div.rn.f32 	%f292, %f291, %f362;
	st.global.f32 	[%rd42+-28], %f292;
	ld.global.f32 	%f293, [%rd42+-24];
	div.rn.f32 	%f294, %f293, %f362;
	st.global.f32 	[%rd42+-24], %f294;
	ld.global.f32 	%f295, [%rd42+-20];
	div.rn.f32 	%f296, %f295, %f362;
	st.global.f32 	[%rd42+-20], %f296;
	ld.global.f32 	%f297, [%rd42+-16];
	div.rn.f32 	%f298, %f297, %f362;
	st.global.f32 	[%rd42+-16], %f298;
	ld.global.f32 	%f299, [%rd42+-12];
	div.rn.f32 	%f300, %f299, %f362;
	st.global.f32 	[%rd42+-12], %f300;
	ld.global.f32 	%f301, [%rd42+-8];
	div.rn.f32 	%f302, %f301, %f362;
	st.global.f32 	[%rd42+-8], %f302;
	ld.global.f32 	%f303, [%rd42+-4];
	div.rn.f32 	%f304, %f303, %f362;
	st.global.f32 	[%rd42+-4], %f304;
	ld.global.f32 	%f305, [%rd42];
	div.rn.f32 	%f306, %f305, %f362;
	st.global.f32 	[%rd42], %f306;
	ld.global.f32 	%f307, [%rd42+4];
	div.rn.f32 	%f308, %f307, %f362;
	st.global.f32 	[%rd42+4], %f308;
	ld.global.f32 	%f309, [%rd42+8];
	div.rn.f32 	%f310, %f309, %f362;
	st.global.f32 	[%rd42+8], %f310;
	ld.global.f32 	%f311, [%rd42+12];
	div.rn.f32 	%f312, %f311, %f362;
	st.global.f32 	[%rd42+12], %f312;
	ld.global.f32 	%f313, [%rd42+16];
	div.rn.f32 	%f314, %f313, %f362;
	st.global.f32 	[%rd42+16], %f314;
	ld.global.f32 	%f315, [%rd42+20];
	div.rn.f32 	%f316, %f315, %f362;
	st.global.f32 	[%rd42+20], %f316;
	ld.global.f32 	%f317, [%rd42+24];
	div.rn.f32 	%f318, %f317, %f362;
	st.global.f32 	[%rd42+24], %f318;
	ld.global.f32 	%f319, [%rd42+28];
	div.rn.f32 	%f320, %f319, %f362;
	st.global.f32 	[%rd42+28], %f320;
	add.s32 	%r116, %r116, 16;
	add.s32 	%r115, %r115, 16;
	setp.ne.s32 	%p22, %r116, 0;
	@%p22 bra 	$L__BB1_30;
$L__BB1_31:
	setp.eq.s32 	%p23, %r32, 0;
	@%p23 bra 	$L__BB1_40;
	and.b32  	%r44, %r56, 7;
	setp.lt.u32 	%p24, %r32, 8;
	@%p24 bra 	$L__BB1_34;
	add.s32 	%r101, %r117, %r2;
	mul.wide.s32 	%rd43, %r101, 4;
	add.s64 	%rd44, %rd1, %rd43;
	ld.global.f32 	%f321, [%rd44];
	div.rn.f32 	%f322, %f321, %f362;
	st.global.f32 	[%rd44], %f322;
	ld.global.f32 	%f323, [%rd44+4];
	div.rn.f32 	%f324, %f323, %f362;
	st.global.f32 	[%rd44+4], %f324;
	ld.global.f32 	%f325, [%rd44+8];
	div.rn.f32 	%f326, %f325, %f362;
	st.global.f32 	[%rd44+8], %f326;
	ld.global.f32 	%f327, [%rd44+12];
	div.rn.f32 	%f328, %f327, %f362;
	st.global.f32 	[%rd44+12], %f328;
	ld.global.f32 	%f329, [%rd44+16];
	div.rn.f32 	%f330, %f329, %f362;
	st.global.f32 	[%rd44+16], %f330;
	ld.global.f32 	%f331, [%rd44+20];
	div.rn.f32 	%f332, %f331, %f362;
	st.global.f32 	[%rd44+20], %f332;
	ld.global.f32 	%f333, [%rd44+24];
	div.rn.f32 	%f334, %f333, %f362;
	st.global.f32 	[%rd44+24], %f334;
	ld.global.f32 	%f335, [%rd44+28];
	div.rn.f32 	%f336, %f335, %f362;
	st.global.f32 	[%rd44+28], %f336;
	add.s32 	%r117, %r117, 8;
$L__BB1_34:
	setp.eq.s32 	%p25, %r44, 0;
	@%p25 bra 	$L__BB1_40;
	and.b32  	%r47, %r56, 3;
	setp.lt.u32 	%p26, %r44, 4;
	@%p26 bra 	$L__BB1_37;
	add.s32 	%r102, %r117, %r2;
	mul.wide.s32 	%rd45, %r102, 4;
	add.s64 	%rd46, %rd1, %rd45;
	ld.global.f32 	%f337, [%rd46];
	div.rn.f32 	%f338, %f337, %f362;
	st.global.f32 	[%rd46], %f338;
	ld.global.f32 	%f339, [%rd46+4];
	div.rn.f32 	%f340, %f339, %f362;
	st.global.f32 	[%rd46+4], %f340;
	ld.global.f32 	%f341, [%rd46+8];
	div.rn.f32 	%f342, %f341, %f362;
	st.global.f32 	[%rd46+8], %f342;
	ld.global.f32 	%f343, [%rd46+12];
	div.rn.f32 	%f344, %f343, %f362;
	st.global.f32 	[%rd46+12], %f344;
	add.s32 	%r117, %r117, 4;
$L__BB1_37:
	setp.eq.s32 	%p27, %r47, 0;
	@%p27 bra 	$L__BB1_40;
	add.s32 	%r121, %r117, %r2;
	neg.s32 	%r120, %r47;
$L__BB1_39:
	.pragma "nounroll";
	mul.wide.s32 	%rd47, %r121, 4;
	add.s64 	%rd48, %rd1, %rd47;
	ld.global.f32 	%f345, [%rd48];
	div.rn.f32 	%f346, %f345, %f362;
	st.global.f32 	[%rd48], %f346;
	add.s32 	%r121, %r121, 1;
	add.s32 	%r120, %r120, 1;
	setp.ne.s32 	%p28, %r120, 0;
	@%p28 bra 	$L__BB1_39;
$L__BB1_40:
	ret;

}
	// .globl	_Z5scaleiiPKfPff
.visible .entry _Z5scaleiiPKfPff(
	.param .u32 _Z5scaleiiPKfPff_param_0,
	.param .u32 _Z5scaleiiPKfPff_param_1,
	.param .u64 .ptr .align 1 _Z5scaleiiPKfPff_param_2,
	.param .u64 .ptr .align 1 _Z5scaleiiPKfPff_param_3,
	.param .f32 _Z5scaleiiPKfPff_param_4
)
{
	.reg .pred 	%p<4>;
	.reg .b32 	%r<14>;
	.reg .b32 	%f<4>;
	.reg .b64 	%rd<8>;

	ld.param.u32 	%r4, [_Z5scaleiiPKfPff_param_0];
	ld.param.u32 	%r5, [_Z5scaleiiPKfPff_param_1];
	ld.param.u64 	%rd1, [_Z5scaleiiPKfPff_param_2];
	ld.param.u64 	%rd2, [_Z5scaleiiPKfPff_param_3];
	ld.param.f32 	%f1, [_Z5scaleiiPKfPff_param_4];
	mov.u32 	%r6, %ctaid.x;
	mov.u32 	%r7, %ntid.x;
	mov.u32 	%r8, %tid.x;
	mad.lo.s32 	%r1, %r6, %r7, %r8;
	mov.u32 	%r9, %ctaid.y;
	mov.u32 	%r10, %ntid.y;
	mov.u32 	%r11, %tid.y;
	mad.lo.s32 	%r12, %r9, %r10, %r11;
	setp.ge.u32 	%p1, %r1, %r4;
	setp.ge.u32 	%p2, %r12, %r5;
	or.pred  	%p3, %p1, %p2;
	@%p3 bra 	$L__BB2_2;
	cvta.to.global.u64 	%rd3, %rd1;
	cvta.to.global.u64 	%rd4, %rd2;
	mad.lo.s32 	%r13, %r5, %r1, %r12;
	mul.wide.u32 	%rd5, %r13, 4;
	add.s64 	%rd6, %rd3, %rd5;
	ld.global.f32 	%f2, [%rd6];
	mul.f32 	%f3, %f1, %f2;
	add.s64 	%rd7, %rd4, %rd5;
	st.global.f32 	[%rd7], %f3;
$L__BB2_2:
	ret;

}
	// .globl	_Z4maskiiPKfPf
.visible .entry _Z4maskiiPKfPf(
	.param .u32 _Z4maskiiPKfPf_param_0,
	.param .u32 _Z4maskiiPKfPf_param_1,
	.param .u64 .ptr .align 1 _Z4maskiiPKfPf_param_2,
	.param .u64 .ptr .align 1 _Z4maskiiPKfPf_param_3
)
{
	.reg .pred 	%p<5>;
	.reg .b32 	%r<15>;
	.reg .b32 	%f<5>;
	.reg .b64 	%rd<9>;

	ld.param.u32 	%r4, [_Z4maskiiPKfPf_param_0];
	ld.param.u32 	%r5, [_Z4maskiiPKfPf_param_1];
	ld.param.u64 	%rd1, [_Z4maskiiPKfPf_param_2];
	ld.param.u64 	%rd2, [_Z4maskiiPKfPf_param_3];
	mov.u32 	%r6, %ctaid.x;
	mov.u32 	%r7, %ntid.x;
	mov.u32 	%r8, %tid.x;
	mad.lo.s32 	%r1, %r6, %r7, %r8;
	mov.u32 	%r9, %ctaid.y;
	mov.u32 	%r10, %ntid.y;
	mov.u32 	%r11, %tid.y;
	mad.lo.s32 	%r12, %r9, %r10, %r11;
	setp.ge.u32 	%p1, %r1, %r4;
	setp.ge.u32 	%p2, %r12, %r5;
	or.pred  	%p3, %p1, %p2;
	@%p3 bra 	$L__BB3_4;
	setp.gt.u32 	%p4, %r12, %r1;
	mov.f32 	%f4, 0fFF800000;
	@%p4 bra 	$L__BB3_3;
	mad.lo.s32 	%r13, %r5, %r1, %r12;
	cvta.to.global.u64 	%rd3, %rd1;
	mul.wide.u32 	%rd4, %r13, 4;
	add.s64 	%rd5, %rd3, %rd4;
	ld.global.f32 	%f4, [%rd5];
$L__BB3_3:
	mad.lo.s32 	%r14, %r5, %r1, %r12;
	cvta.to.global.u64 	%rd6, %rd2;
	mul.wide.u32 	%rd7, %r14, 4;
	add.s64 	%rd8, %rd6, %rd7;
	st.global.f32 	[%rd8], %f4;
$L__BB3_4:
	ret;

}
	// .globl	_Z9transposeiiPKfPf
.visible .entry _Z9transposeiiPKfPf(
	.param .u32 _Z9transposeiiPKfPf_param_0,
	.param .u32 _Z9transposeiiPKfPf_param_1,
	.param .u64 .ptr .align 1 _Z9transposeiiPKfPf_param_2,
	.param .u64 .ptr .align 1 _Z9transposeiiPKfPf_param_3
)
{
	.reg .pred 	%p<4>;
	.reg .b32 	%r<15>;
	.reg .b32 	%f<2>;
	.reg .b64 	%rd<9>;

	ld.param.u32 	%r3, [_Z9transposeiiPKfPf_param_0];
	ld.param.u32 	%r5, [_Z9transposeiiPKfPf_param_1];
	ld.param.u64 	%rd1, [_Z9transposeiiPKfPf_param_2];
	ld.param.u64 	%rd2, [_Z9transposeiiPKfPf_param_3];
	mov.u32 	%r6, %ctaid.x;
	mov.u32 	%r7, %ntid.x;
	mov.u32 	%r8, %tid.x;
	mad.lo.s32 	%r1, %r6, %r7, %r8;
	mov.u32 	%r9, %ctaid.y;
	mov.u32 	%r10, %ntid.y;
	mov.u32 	%r11, %tid.y;
	mad.lo.s32 	%r12, %r9, %r10, %r11;
	setp.ge.u32 	%p1, %r1, %r3;
	setp.ge.u32 	%p2, %r12, %r5;
	or.pred  	%p3, %p1, %p2;
	@%p3 bra 	$L__BB4_2;
	cvta.to.global.u64 	%rd3, %rd1;
	cvta.to.global.u64 	%rd4, %rd2;
	mad.lo.s32 	%r13, %r5, %r1, %r12;
	mul.wide.u32 	%rd5, %r13, 4;
	add.s64 	%rd6, %rd3, %rd5;
	ld.global.f32 	%f1, [%rd6];
	mad.lo.s32 	%r14, %r12, %r3, %r1;
	mul.wide.u32 	%rd7, %r14, 4;
	add.s64 	%rd8, %rd4, %rd7;
	st.global.f32 	[%rd8], %f1;
$L__BB4_2:
	ret;

}
	// .globl	_Z21copy_head_data_kerneliiiiPKfPf
.visible .entry _Z21copy_head_data_kerneliiiiPKfPf(
	.param .u32 _Z21copy_head_data_kerneliiiiPKfPf_param_0,
	.param .u32 _Z21copy_head_data_kerneliiiiPKfPf_param_1,
	.param .u32 _Z21copy_head_data_kerneliiiiPKfPf_param_2,
	.param .u32 _Z21copy_head_data_kerneliiiiPKfPf_param_3,
	.param .u64 .ptr .align 1 _Z21copy_head_data_kerneliiiiPKfPf_param_4,
	.param .u64 .ptr .align 1 _Z21copy_head_data_kerneliiiiPKfPf_param_5
)
{
	.reg .pred 	%p<2>;
	.reg .b32 	%r<14>;
	.reg .b32 	%f<2>;
	.reg .b64 	%rd<9>;

	ld.param.u32 	%r5, [_Z21copy_head_data_kerneliiiiPKfPf_param_0];
	ld.param.u32 	%r2, [_Z21copy_head_data_kerneliiiiPKfPf_param_1];
	ld.param.u32 	%r3, [_Z21copy_head_data_kerneliiiiPKfPf_param_2];
	ld.param.u32 	%r4, [_Z21copy_head_data_kerneliiiiPKfPf_param_3];
	ld.param.u64 	%rd1, [_Z21copy_head_data_kerneliiiiPKfPf_param_4];
	ld.param.u64 	%rd2, [_Z21copy_head_data_kerneliiiiPKfPf_param_5];
	mov.u32 	%r6, %ctaid.x;
	mov.u32 	%r7, %ntid.x;
	mov.u32 	%r8, %tid.x;
	mad.lo.s32 	%r1, %r6, %r7, %r8;
	setp.ge.s32 	%p1, %r1, %r5;
	@%p1 bra 	$L__BB5_2;
	cvta.to.global.u64 	%rd3, %rd1;
	cvta.to.global.u64 	%rd4, %rd2;
	div.s32 	%r9, %r1, %r2;
	mul.lo.s32 	%r10, %r9, %r2;
	sub.s32 	%r11, %r1, %r10;
	mad.lo.s32 	%r12, %r9, %r3, %r4;
	mad.lo.s32 	%r13, %r12, %r2, %r11;
	mul.wide.s32 	%rd5, %r13, 4;
	add.s64 	%rd6, %rd3, %rd5;
	ld.global.f32 	%f1, [%rd6];
	mul.wide.s32 	%rd7, %r1, 4;
	add.s64 	%rd8, %rd4, %rd7;
	st.global.f32 	[%rd8], %f1;
$L__BB5_2:
	ret;

}


// ===== COMPILED SASS (sm_100) =====

	.target	sm_100

	.elftype	@"ET_EXEC"


//--------------------- .note.nv.tkinfo           --------------------------
	.section	.note.nv.tkinfo,"",@"SHT_NOTE"
	.sectionflags	@"SHF_NOTE_NV_TKINFO"
	.tkinfo
        /*0018*/ 	.word	0x00000002
        /*0030*/ 	.string	""
        /*0030*/ 	.string	"ptxas"
        /*0030*/ 	.string	"Cuda compilation tools, release 13.0, V13.0.88"
        /*0030*/ 	.string	"Build cuda_13.0.r13.0/compiler.36424714_0"
        /*0030*/ 	.string	"-arch sm_100 -m 64 "



//--------------------- .note.nv.cuinfo           --------------------------
	.section	.note.nv.cuinfo,"",@"SHT_NOTE"
	.sectionflags	@"SHF_NOTE_NV_CUINFO"
        /*0018*/ 	.short	0x0002
        /*001a*/ 	.short	0x0064
        /*001c*/ 	.short	0x0082
	.zero		2


//--------------------- .nv.info                  --------------------------
	.section	.nv.info,"",@"SHT_CUDA_INFO"
	.align	4


	//----- nvinfo : EIATTR_REGCOUNT
	.align		4
        /*0000*/ 	.byte	0x04, 0x2f
        /*0002*/ 	.short	(.L_1 - .L_0)
	.align		4
.L_0:
        /*0004*/ 	.word	index@(_Z13matmul_kerneliiiPKfS0_Pf)
        /*0008*/ 	.word	0x00000020


	//----- nvinfo : EIATTR_FRAME_SIZE
	.align		4
.L_1:
        /*000c*/ 	.byte	0x04, 0x11
        /*000e*/ 	.short	(.L_3 - .L_2)
	.align		4
.L_2:
        /*0010*/ 	.word	index@(_Z13matmul_kerneliiiPKfS0_Pf)
        /*0014*/ 	.word	0x00000000


	//----- nvinfo : EIATTR_REGCOUNT
	.align		4
.L_3:
        /*0018*/ 	.byte	0x04, 0x2f
        /*001a*/ 	.short	(.L_5 - .L_4)
	.align		4
.L_4:
        /*001c*/ 	.word	index@(_Z7softmaxiiPKfPf)
        /*0020*/ 	.word	0x0000001e


	//----- nvinfo : EIATTR_FRAME_SIZE
	.align		4
.L_5:
        /*0024*/ 	.byte	0x04, 0x11
        /*0026*/ 	.short	(.L_7 - .L_6)
	.align		4
.L_6:
        /*0028*/ 	.word	index@($__internal_0_$__cuda_sm3x_div_rn_noftz_f32_slowpath)
        /*002c*/ 	.word	0x00000000


	//----- nvinfo : EIATTR_FRAME_SIZE
	.align		4
.L_7:
        /*0030*/ 	.byte	0x04, 0x11
        /*0032*/ 	.short	(.L_9 - .L_8)
	.align		4
.L_8:
        /*0034*/ 	.word	index@(_Z7softmaxiiPKfPf)
        /*0038*/ 	.word	0x00000000


	//----- nvinfo : EIATTR_REGCOUNT
	.align		4
.L_9:
        /*003c*/ 	.byte	0x04, 0x2f
        /*003e*/ 	.short	(.L_11 - .L_10)
	.align		4
.L_10:
        /*0040*/ 	.word	index@(_Z5scaleiiPKfPff)
        /*0044*/ 	.word	0x0000000a


	//----- nvinfo : EIATTR_FRAME_SIZE
	.align		4
.L_11:
        /*0048*/ 	.byte	0x04, 0x11
        /*004a*/ 	.short	(.L_13 - .L_12)
	.align		4
.L_12:
        /*004c*/ 	.word	index@(_Z5scaleiiPKfPff)
        /*0050*/ 	.word	0x00000000


	//----- nvinfo : EIATTR_REGCOUNT
	.align		4
.L_13:
        /*0054*/ 	.byte	0x04, 0x2f
        /*0056*/ 	.short	(.L_15 - .L_14)
	.align		4
.L_14:
        /*0058*/ 	.word	index@(_Z4maskiiPKfPf)
        /*005c*/ 	.word	0x0000000a


	//----- nvinfo : EIATTR_FRAME_SIZE
	.align		4
.L_15:
        /*0060*/ 	.byte	0x04, 0x11
        /*0062*/ 	.short	(.L_17 - .L_16)
	.align		4
.L_16:
        /*0064*/ 	.word	index@(_Z4maskiiPKfPf)
        /*0068*/ 	.word	0x00000000


	//----- nvinfo : EIATTR_REGCOUNT
	.align		4
.L_17:
        /*006c*/ 	.byte	0x04, 0x2f
        /*006e*/ 	.short	(.L_19 - .L_18)
	.align		4
.L_18:
        /*0070*/ 	.word	index@(_Z9transposeiiPKfPf)
        /*0074*/ 	.word	0x0000000a


	//----- nvinfo : EIATTR_FRAME_SIZE
	.align		4
.L_19:
        /*0078*/ 	.byte	0x04, 0x11
        /*007a*/ 	.short	(.L_21 - .L_20)
	.align		4
.L_20:
        /*007c*/ 	.word	index@(_Z9transposeiiPKfPf)
        /*0080*/ 	.word	0x00000000


	//----- nvinfo : EIATTR_REGCOUNT
	.align		4
.L_21:
        /*0084*/ 	.byte	0x04, 0x2f
        /*0086*/ 	.short	(.L_23 - .L_22)
	.align		4
.L_22:
        /*0088*/ 	.word	index@(_Z21copy_head_data_kerneliiiiPKfPf)
        /*008c*/ 	.word	0x0000000c


	//----- nvinfo : EIATTR_FRAME_SIZE
	.align		4
.L_23:
        /*0090*/ 	.byte	0x04, 0x11
        /*0092*/ 	.short	(.L_25 - .L_24)
	.align		4
.L_24:
        /*0094*/ 	.word	index@(_Z21copy_head_data_kerneliiiiPKfPf)
        /*0098*/ 	.word	0x00000000


	//----- nvinfo : EIATTR_MIN_STACK_SIZE
	.align		4
.L_25:
        /*009c*/ 	.byte	0x04, 0x12
        /*009e*/ 	.short	(.L_27 - .L_26)
	.align		4
.L_26:
        /*00a0*/ 	.word	index@(_Z21copy_head_data_kerneliiiiPKfPf)
        /*00a4*/ 	.word	0x00000000


	//----- nvinfo : EIATTR_MIN_STACK_SIZE
	.align		4
.L_27:
        /*00a8*/ 	.byte	0x04, 0x12
        /*00aa*/ 	.short	(.L_29 - .L_28)
	.align		4
.L_28:
        /*00ac*/ 	.word	index@(_Z9transposeiiPKfPf)
        /*00b0*/ 	.word	0x00000000


	//----- nvinfo : EIATTR_MIN_STACK_SIZE
	.align		4
.L_29:
        /*00b4*/ 	.byte	0x04, 0x12
        /*00b6*/ 	.short	(.L_31 - .L_30)
	.align		4
.L_30:
        /*00b8*/ 	.word	index@(_Z4maskiiPKfPf)
        /*00bc*/ 	.word	0x00000000


	//----- nvinfo : EIATTR_MIN_STACK_SIZE
	.align		4
.L_31:
        /*00c0*/ 	.byte	0x04, 0x12
        /*00c2*/ 	.short	(.L_33 - .L_32)
	.align		4
.L_32:
        /*00c4*/ 	.word	index@(_Z5scaleiiPKfPff)
        /*00c8*/ 	.word	0x00000000


	//----- nvinfo : EIATTR_MIN_STACK_SIZE
	.align		4
.L_33:
        /*00cc*/ 	.byte	0x04, 0x12
        /*00ce*/ 	.short	(.L_35 - .L_34)
	.align		4
.L_34:
        /*00d0*/ 	.word	index@(_Z7softmaxiiPKfPf)
        /*00d4*/ 	.word	0x00000000


	//----- nvinfo : EIATTR_MIN_STACK_SIZE
	.align		4
.L_35:
        /*00d8*/ 	.byte	0x04, 0x12
        /*00da*/ 	.short	(.L_37 - .L_36)
	.align		4
.L_36:
        /*00dc*/ 	.word	index@(_Z13matmul_kerneliiiPKfS0_Pf)
        /*00e0*/ 	.word	0x00000000
.L_37:


//--------------------- .nv.compat                --------------------------
	.section	.nv.compat,"",@"SHT_CUDA_COMPAT_INFO"
	.align	4
        /*0000*/ 	.byte	0x02, 0x09, 0x00, 0x00, 0x02, 0x02, 0x01, 0x00, 0x02, 0x05, 0x05, 0x00, 0x03, 0x07, 0x01, 0x01
        /*0010*/ 	.byte	0x02, 0x03, 0x00, 0x00, 0x02, 0x06, 0x01, 0x00, 0x04, 0x0b, 0x08, 0x00, 0x01, 0x00, 0x00, 0x00
        /*0020*/ 	.byte	0x00, 0x00, 0x00, 0x00


//--------------------- .nv.info._Z21copy_head_data_kerneliiiiPKfPf --------------------------
	.section	.nv.info._Z21copy_head_data_kerneliiiiPKfPf,"",@"SHT_CUDA_INFO"
	.sectionflags	@""
	.align	4


	//----- nvinfo : EIATTR_CUDA_API_VERSION
	.align		4
        /*0000*/ 	.byte	0x04, 0x37
        /*0002*/ 	.short	(.L_39 - .L_38)
.L_38:
        /*0004*/ 	.word	0x00000082


	//----- nvinfo : EIATTR_KPARAM_INFO
	.align		4
.L_39:
        /*0008*/ 	.byte	0x04, 0x17
        /*000a*/ 	.short	(.L_41 - .L_40)
.L_40:
        /*000c*/ 	.word	0x00000000
        /*0010*/ 	.short	0x0005
        /*0012*/ 	.short	0x0018
        /*0014*/ 	.byte	0x00, 0xf5, 0x21, 0x00


	//----- nvinfo : EIATTR_KPARAM_INFO
	.align		4
.L_41:
        /*0018*/ 	.byte	0x04, 0x17
        /*001a*/ 	.short	(.L_43 - .L_42)
.L_42:
        /*001c*/ 	.word	0x00000000
        /*0020*/ 	.short	0x0004
        /*0022*/ 	.short	0x0010
        /*0024*/ 	.byte	0x00, 0xf5, 0x21, 0x00


	//----- nvinfo : EIATTR_KPARAM_INFO
	.align		4
.L_43:
        /*0028*/ 	.byte	0x04, 0x17
        /*002a*/ 	.short	(.L_45 - .L_44)
.L_44:
        /*002c*/ 	.word	0x00000000
        /*0030*/ 	.short	0x0003
        /*0032*/ 	.short	0x000c
        /*0034*/ 	.byte	0x00, 0xf0, 0x11, 0x00


	//----- nvinfo : EIATTR_KPARAM_INFO
	.align		4
.L_45:
        /*0038*/ 	.byte	0x04, 0x17
        /*003a*/ 	.short	(.L_47 - .L_46)
.L_46:
        /*003c*/ 	.word	0x00000000
        /*0040*/ 	.short	0x0002
        /*0042*/ 	.short	0x0008
        /*0044*/ 	.byte	0x00, 0xf0, 0x11, 0x00


	//----- nvinfo : EIATTR_KPARAM_INFO
	.align		4
.L_47:
        /*0048*/ 	.byte	0x04, 0x17
        /*004a*/ 	.short	(.L_49 - .L_48)
.L_48:
        /*004c*/ 	.word	0x00000000
        /*0050*/ 	.short	0x0001
        /*0052*/ 	.short	0x0004
        /*0054*/ 	.byte	0x00, 0xf0, 0x11, 0x00


	//----- nvinfo : EIATTR_KPARAM_INFO
	.align		4
.L_49:
        /*0058*/ 	.byte	0x04, 0x17
        /*005a*/ 	.short	(.L_51 - .L_50)
.L_50:
        /*005c*/ 	.word	0x00000000
        /*0060*/ 	.short	0x0000
        /*0062*/ 	.short	0x0000
        /*0064*/ 	.byte	0x00, 0xf0, 0x11, 0x00


	//----- nvinfo : EIATTR_SPARSE_MMA_MASK
	.align		4
.L_51:
        /*0068*/ 	.byte	0x03, 0x50
        /*006a*/ 	.short	0x0000


	//----- nvinfo : EIATTR_MAXREG_COUNT
	.align		4
        /*006c*/ 	.byte	0x03, 0x1b
        /*006e*/ 	.short	0x00ff


	//----- nvinfo : EIATTR_MERCURY_ISA_VERSION
	.align		4
        /*0070*/ 	.byte	0x03, 0x5f
        /*0072*/ 	.short	0x0101


	//----- nvinfo : EIATTR_VRC_CTA_INIT_COUNT
	.align		4
        /*0074*/ 	.byte	0x02, 0x4a
	.zero		1
	.zero		1


	//----- nvinfo : EIATTR_EXIT_INSTR_OFFSETS
	.align		4
        /*0078*/ 	.byte	0x04, 0x1c
        /*007a*/ 	.short	(.L_53 - .L_52)


	//   ....[0]....
.L_52:
        /*007c*/ 	.word	0x00000070


	//   ....[1]....
        /*0080*/ 	.word	0x000002d0


	//----- nvinfo : EIATTR_CBANK_PARAM_SIZE
	.align		4
.L_53:
        /*0084*/ 	.byte	0x03, 0x19
        /*0086*/ 	.short	0x0020


	//----- nvinfo : EIATTR_PARAM_CBANK
	.align		4
        /*0088*/ 	.byte	0x04, 0x0a
        /*008a*/ 	.short	(.L_55 - .L_54)
	.align		4
.L_54:
        /*008c*/ 	.word	index@(.nv.constant0._Z21copy_head_data_kerneliiiiPKfPf)
        /*0090*/ 	.short	0x0380
        /*0092*/ 	.short	0x0020


	//----- nvinfo : EIATTR_SW_WAR
	.align		4
.L_55:
        /*0094*/ 	.byte	0x04, 0x36
        /*0096*/ 	.short	(.L_57 - .L_56)
.L_56:
        /*0098*/ 	.word	0x00000008
.L_57:


//--------------------- .nv.info._Z9transposeiiPKfPf --------------------------
	.section	.nv.info._Z9transposeiiPKfPf,"",@"SHT_CUDA_INFO"
	.sectionflags	@""
	.align	4


	//----- nvinfo : EIATTR_CUDA_API_VERSION
	.align		4
        /*0000*/ 	.byte	0x04, 0x37
        /*0002*/ 	.short	(.L_59 - .L_58)
.L_58:
        /*0004*/ 	.word	0x00000082


	//----- nvinfo : EIATTR_KPARAM_INFO
	.align		4
.L_59:
        /*0008*/ 	.byte	0x04, 0x17
        /*000a*/ 	.short	(.L_61 - .L_60)
.L_60:
        /*000c*/ 	.word	0x00000000
        /*0010*/ 	.short	0x0003
        /*0012*/ 	.short	0x0010
        /*0014*/ 	.byte	0x00, 0xf5, 0x21, 0x00


	//----- nvinfo : EIATTR_KPARAM_INFO
	.align		4
.L_61:
        /*0018*/ 	.byte	0x04, 0x17
        /*001a*/ 	.short	(.L_63 - .L_62)
.L_62:
        /*001c*/ 	.word	0x00000000
        /*0020*/ 	.short	0x0002
        /*0022*/ 	.short	0x0008
        /*0024*/ 	.byte	0x00, 0xf5, 0x21, 0x00


	//----- nvinfo : EIATTR_KPARAM_INFO
	.align		4
.L_63:
        /*0028*/ 	.byte	0x04, 0x17
        /*002a*/ 	.short	(.L_65 - .L_64)
.L_64:
        /*002c*/ 	.word	0x00000000
        /*0030*/ 	.short	0x0001
        /*0032*/ 	.short	0x0004
        /*0034*/ 	.byte	0x00, 0xf0, 0x11, 0x00


	//----- nvinfo : EIATTR_KPARAM_INFO
	.align		4
.L_65:
        /*0038*/ 	.byte	0x04, 0x17
        /*003a*/ 	.short	(.L_67 - .L_66)
.L_66:
        /*003c*/ 	.word	0x00000000
        /*0040*/ 	.short	0x0000
        /*0042*/ 	.short	0x0000
        /*0044*/ 	.byte	0x00, 0xf0, 0x11, 0x00


	//----- nvinfo : EIATTR_SPARSE_MMA_MASK
	.align		4
.L_67:
        /*0048*/ 	.byte	0x03, 0x50
        /*004a*/ 	.short	0x0000


	//----- nvinfo : EIATTR_MAXREG_COUNT
	.align		4
        /*004c*/ 	.byte	0x03, 0x1b
        /*004e*/ 	.short	0x00ff


	//----- nvinfo : EIATTR_MERCURY_ISA_VERSION
	.align		4
        /*0050*/ 	.byte	0x03, 0x5f
        /*0052*/ 	.short	0x0101


	//----- nvinfo : EIATTR_VRC_CTA_INIT_COUNT
	.align		4
        /*0054*/ 	.byte	0x02, 0x4a
	.zero		1
	.zero		1


	//----- nvinfo : EIATTR_EXIT_INSTR_OFFSETS
	.align		4
        /*0058*/ 	.byte	0x04, 0x1c
        /*005a*/ 	.short	(.L_69 - .L_68)


	//   ....[0]....
.L_68:
        /*005c*/ 	.word	0x000000c0


	//   ....[1]....
        /*0060*/ 	.word	0x00000160


	//----- nvinfo : EIATTR_CBANK_PARAM_SIZE
	.align		4
.L_69:
        /*0064*/ 	.byte	0x03, 0x19
        /*0066*/ 	.short	0x0018


	//----- nvinfo : EIATTR_PARAM_CBANK
	.align		4
        /*0068*/ 	.byte	0x04, 0x0a
        /*006a*/ 	.short	(.L_71 - .L_70)
	.align		4
.L_70:
        /*006c*/ 	.word	index@(.nv.constant0._Z9transposeiiPKfPf)
        /*0070*/ 	.short	0x0380
        /*0072*/ 	.short	0x0018


	//----- nvinfo : EIATTR_SW_WAR
	.align		4
.L_71:
        /*0074*/ 	.byte	0x04, 0x36
        /*0076*/ 	.short	(.L_73 - .L_72)
.L_72:
        /*0078*/ 	.word	0x00000008
.L_73:


//--------------------- .nv.info._Z4maskiiPKfPf   --------------------------
	.section	.nv.info._Z4maskiiPKfPf,"",@"SHT_CUDA_INFO"
	.sectionflags	@""
	.align	4


	//----- nvinfo : EIATTR_CUDA_API_VERSION
	.align		4
        /*0000*/ 	.byte	0x04, 0x37
        /*0002*/ 	.short	(.L_75 - .L_74)
.L_74:
        /*0004*/ 	.word	0x00000082


	//----- nvinfo : EIATTR_KPARAM_INFO
	.align		4
.L_75:
        /*0008*/ 	.byte	0x04, 0x17
        /*000a*/ 	.short	(.L_77 - .L_76)
.L_76:
        /*000c*/ 	.word	0x00000000
        /*0010*/ 	.short	0x0003
        /*0012*/ 	.short	0x0010
        /*0014*/ 	.byte	0x00, 0xf5, 0x21, 0x00


	//----- nvinfo : EIATTR_KPARAM_INFO
	.align		4
.L_77:
        /*0018*/ 	.byte	0x04, 0x17
        /*001a*/ 	.short	(.L_79 - .L_78)
.L_78:
        /*001c*/ 	.word	0x00000000
        /*0020*/ 	.short	0x0002
        /*0022*/ 	.short	0x0008
        /*0024*/ 	.byte	0x00, 0xf5, 0x21, 0x00


	//----- nvinfo : EIATTR_KPARAM_INFO
	.align		4
.L_79:
        /*0028*/ 	.byte	0x04, 0x17
        /*002a*/ 	.short	(.L_81 - .L_80)
.L_80:
        /*002c*/ 	.word	0x00000000
        /*0030*/ 	.short	0x0001
        /*0032*/ 	.short	0x0004
        /*0034*/ 	.byte	0x00, 0xf0, 0x11, 0x00


	//----- nvinfo : EIATTR_KPARAM_INFO
	.align		4
.L_81:
        /*0038*/ 	.byte	0x04, 0x17
        /*003a*/ 	.short	(.L_83 - .L_82)
.L_82:
        /*003c*/ 	.word	0x00000000
        /*0040*/ 	.short	0x0000
        /*0042*/ 	.short	0x0000
        /*0044*/ 	.byte	0x00, 0xf0, 0x11, 0x00


	//----- nvinfo : EIATTR_SPARSE_MMA_MASK
	.align		4
.L_83:
        /*0048*/ 	.byte	0x03, 0x50
        /*004a*/ 	.short	0x0000


	//----- nvinfo : EIATTR_MAXREG_COUNT
	.align		4
        /*004c*/ 	.byte	0x03, 0x1b
        /*004e*/ 	.short	0x00ff


	//----- nvinfo : EIATTR_MERCURY_ISA_VERSION
	.align		4
        /*0050*/ 	.byte	0x03, 0x5f
        /*0052*/ 	.short	0x0101


	//----- nvinfo : EIATTR_VRC_CTA_INIT_COUNT
	.align		4
        /*0054*/ 	.byte	0x02, 0x4a
	.zero		1
	.zero		1


	//----- nvinfo : EIATTR_EXIT_INSTR_OFFSETS
	.align		4
        /*0058*/ 	.byte	0x04, 0x1c
        /*005a*/ 	.short	(.L_85 - .L_84)


	//   ....[0]....
.L_84:
        /*005c*/ 	.word	0x000000c0


	//   ....[1]....
        /*0060*/ 	.word	0x000001b0


	//----- nvinfo : EIATTR_CRS_STACK_SIZE
	.align		4
.L_85:
        /*0064*/ 	.byte	0x04, 0x1e
        /*0066*/ 	.short	(.L_87 - .L_86)
.L_86:
        /*0068*/ 	.word	0x00000000


	//----- nvinfo : EIATTR_CBANK_PARAM_SIZE
	.align		4
.L_87:
        /*006c*/ 	.byte	0x03, 0x19
        /*006e*/ 	.short	0x0018


	//----- nvinfo : EIATTR_PARAM_CBANK
	.align		4
        /*0070*/ 	.byte	0x04, 0x0a
        /*0072*/ 	.short	(.L_89 - .L_88)
	.align		4
.L_88:
        /*0074*/ 	.word	index@(.nv.constant0._Z4maskiiPKfPf)
        /*0078*/ 	.short	0x0380
        /*007a*/ 	.short	0x0018


	//----- nvinfo : EIATTR_SW_WAR
	.align		4
.L_89:
        /*007c*/ 	.byte	0x04, 0x36
        /*007e*/ 	.short	(.L_91 - .L_90)
.L_90:
        /*0080*/ 	.word	0x00000008
.L_91:


//--------------------- .nv.info._Z5scaleiiPKfPff --------------------------
	.section	.nv.info._Z5scaleiiPKfPff,"",@"SHT_CUDA_INFO"
	.sectionflags	@""
	.align	4


	//----- nvinfo : EIATTR_CUDA_API_VERSION
	.align		4
        /*0000*/ 	.byte	0x04, 0x37
        /*0002*/ 	.short	(.L_93 - .L_92)
.L_92:
        /*0004*/ 	.word	0x00000082


	//----- nvinfo : EIATTR_KPARAM_INFO
	.align		4
.L_93:
        /*0008*/ 	.byte	0x04, 0x17
        /*000a*/ 	.short	(.L_95 - .L_94)
.L_94:
        /*000c*/ 	.word	0x00000000
        /*0010*/ 	.short	0x0004
        /*0012*/ 	.short	0x0018
        /*0014*/ 	.byte	0x00, 0xf0, 0x11, 0x00


	//----- nvinfo : EIATTR_KPARAM_INFO
	.align		4
.L_95:
        /*0018*/ 	.byte	0x04, 0x17
        /*001a*/ 	.short	(.L_97 - .L_96)
.L_96:
        /*001c*/ 	.word	0x00000000
        /*0020*/ 	.short	0x0003
        /*0022*/ 	.short	0x0010
        /*0024*/ 	.byte	0x00, 0xf5, 0x21, 0x00


	//----- nvinfo : EIATTR_KPARAM_INFO
	.align		4
.L_97:
        /*0028*/ 	.byte	0x04, 0x17
        /*002a*/ 	.short	(.L_99 - .L_98)
.L_98:
        /*002c*/ 	.word	0x00000000
        /*0030*/ 	.short	0x0002
        /*0032*/ 	.short	0x0008
        /*0034*/ 	.byte	0x00, 0xf5, 0x21, 0x00


	//----- nvinfo : EIATTR_KPARAM_INFO
	.align		4
.L_99:
        /*0038*/ 	.byte	0x04, 0x17
        /*003a*/ 	.short	(.L_101 - .L_100)
.L_100:
        /*003c*/ 	.word	0x00000000
        /*0040*/ 	.short	0x0001
        /*0042*/ 	.short	0x0004
        /*0044*/ 	.byte	0x00, 0xf0, 0x11, 0x00


	//----- nvinfo : EIATTR_KPARAM_INFO
	.align		4
.L_101:
        /*0048*/ 	.byte	0x04, 0x17
        /*004a*/ 	.short	(.L_103 - .L_102)
.L_102:
        /*004c*/ 	.word	0x00000000
        /*0050*/ 	.short	0x0000
        /*0052*/ 	.short	0x0000
        /*0054*/ 	.byte	0x00, 0xf0, 0x11, 0x00


	//----- nvinfo : EIATTR_SPARSE_MMA_MASK
	.align		4
.L_103:
        /*0058*/ 	.byte	0x03, 0x50
        /*005a*/ 	.short	0x0000


	//----- nvinfo : EIATTR_MAXREG_COUNT
	.align		4
        /*005c*/ 	.byte	0x03, 0x1b
        /*005e*/ 	.short	0x00ff


	//----- nvinfo : EIATTR_MERCURY_ISA_VERSION
	.align		4
        /*0060*/ 	.byte	0x03, 0x5f
        /*0062*/ 	.short	0x0101


	//----- nvinfo : EIATTR_VRC_CTA_INIT_COUNT
	.align		4
        /*0064*/ 	.byte	0x02, 0x4a
	.zero		1
	.zero		1


	//----- nvinfo : EIATTR_EXIT_INSTR_OFFSETS
	.align		4
        /*0068*/ 	.byte	0x04, 0x1c
        /*006a*/ 	.short	(.L_105 - .L_104)


	//   ....[0]....
.L_104:
        /*006c*/ 	.word	0x000000c0


	//   ....[1]....
        /*0070*/ 	.word	0x00000170


	//----- nvinfo : EIATTR_CBANK_PARAM_SIZE
	.align		4
.L_105:
        /*0074*/ 	.byte	0x03, 0x19
        /*0076*/ 	.short	0x001c


	//----- nvinfo : EIATTR_PARAM_CBANK
	.align		4
        /*0078*/ 	.byte	0x04, 0x0a
        /*007a*/ 	.short	(.L_107 - .L_106)
	.align		4
.L_106:
        /*007c*/ 	.word	index@(.nv.constant0._Z5scaleiiPKfPff)
        /*0080*/ 	.short	0x0380
        /*0082*/ 	.short	0x001c


	//----- nvinfo : EIATTR_SW_WAR
	.align		4
.L_107:
        /*0084*/ 	.byte	0x04, 0x36
        /*0086*/ 	.short	(.L_109 - .L_108)
.L_108:
        /*0088*/ 	.word	0x00000008
.L_109:


//--------------------- .nv.info._Z7softmaxiiPKfPf --------------------------
	.section	.nv.info._Z7softmaxiiPKfPf,"",@"SHT_CUDA_INFO"
	.sectionflags	@""
	.align	4


	//----- nvinfo : EIATTR_CUDA_API_VERSION
	.align		4
        /*0000*/ 	.byte	0x04, 0x37
        /*0002*/ 	.short	(.L_111 - .L_110)
.L_110:
        /*0004*/ 	.word	0x00000082


	//----- nvinfo : EIATTR_KPARAM_INFO
	.align		4
.L_111:
        /*0008*/ 	.byte	0x04, 0x17
        /*000a*/ 	.short	(.L_113 - .L_112)
.L_112:
        /*000c*/ 	.word	0x00000000
        /*0010*/ 	.short	0x0003
        /*0012*/ 	.short	0x0010
        /*0014*/ 	.byte	0x00, 0xf5, 0x21, 0x00


	//----- nvinfo : EIATTR_KPARAM_INFO
	.align		4
.L_113:
        /*0018*/ 	.byte	0x04, 0x17
        /*001a*/ 	.short	(.L_115 - .L_114)
.L_114:
        /*001c*/ 	.word	0x00000000
        /*0020*/ 	.short	0x0002
        /*0022*/ 	.short	0x0008
        /*0024*/ 	.byte	0x00, 0xf5, 0x21, 0x00


	//----- nvinfo : EIATTR_KPARAM_INFO
	.align		4
.L_115:
        /*0028*/ 	.byte	0x04, 0x17
        /*002a*/ 	.short	(.L_117 - .L_116)
.L_116:
        /*002c*/ 	.word	0x00000000
        /*0030*/ 	.short	0x0001
        /*0032*/ 	.short	0x0004
        /*0034*/ 	.byte	0x00, 0xf0, 0x11, 0x00


	//----- nvinfo : EIATTR_KPARAM_INFO
	.align		4
.L_117:
        /*0038*/ 	.byte	0x04, 0x17
        /*003a*/ 	.short	(.L_119 - .L_118)
.L_118:
        /*003c*/ 	.word	0x00000000
        /*0040*/ 	.short	0x0000
        /*0042*/ 	.short	0x0000
        /*0044*/ 	.byte	0x00, 0xf0, 0x11, 0x00


	//----- nvinfo : EIATTR_SPARSE_MMA_MASK
	.align		4
.L_119:
        /*0048*/ 	.byte	0x03, 0x50
        /*004a*/ 	.short	0x0000


	//----- nvinfo : EIATTR_MAXREG_COUNT
	.align		4
        /*004c*/ 	.byte	0x03, 0x1b
        /*004e*/ 	.short	0x00ff


	//----- nvinfo : EIATTR_MERCURY_ISA_VERSION
	.align		4
        /*0050*/ 	.byte	0x03, 0x5f
        /*0052*/ 	.short	0x0101


	//----- nvinfo : EIATTR_VRC_CTA_INIT_COUNT
	.align		4
        /*0054*/ 	.byte	0x02, 0x4a
	.zero		1
	.zero		1


	//----- nvinfo : EIATTR_EXIT_INSTR_OFFSETS
	.align		4
        /*0058*/ 	.byte	0x04, 0x1c
        /*005a*/ 	.short	(.L_121 - .L_120)


	//   ....[0]....
.L_120:
        /*005c*/ 	.word	0x00000070


	//   ....[1]....
        /*0060*/ 	.word	0x000015a0


	//   ....[2]....
        /*0064*/ 	.word	0x00002640


	//   ....[3]....
        /*0068*/ 	.word	0x00002ea0


	//   ....[4]....
        /*006c*/ 	.word	0x00003320


	//   ....[5]....
        /*0070*/ 	.word	0x000034a0


	//----- nvinfo : EIATTR_CRS_STACK_SIZE
	.align		4
.L_121:
        /*0074*/ 	.byte	0x04, 0x1e
        /*0076*/ 	.short	(.L_123 - .L_122)
.L_122:
        /*0078*/ 	.word	0x00000000


	//----- nvinfo : EIATTR_CBANK_PARAM_SIZE
	.align		4
.L_123:
        /*007c*/ 	.byte	0x03, 0x19
        /*007e*/ 	.short	0x0018


	//----- nvinfo : EIATTR_PARAM_CBANK
	.align		4
        /*0080*/ 	.byte	0x04, 0x0a
        /*0082*/ 	.short	(.L_125 - .L_124)
	.align		4
.L_124:
        /*0084*/ 	.word	index@(.nv.constant0._Z7softmaxiiPKfPf)
        /*0088*/ 	.short	0x0380
        /*008a*/ 	.short	0x0018


	//----- nvinfo : EIATTR_SW_WAR
	.align		4
.L_125:
        /*008c*/ 	.byte	0x04, 0x36
        /*008e*/ 	.short	(.L_127 - .L_126)
.L_126:
        /*0090*/ 	.word	0x00000008
.L_127:


//--------------------- .nv.info._Z13matmul_kerneliiiPKfS0_Pf --------------------------
	.section	.nv.info._Z13matmul_kerneliiiPKfS0_Pf,"",@"SHT_CUDA_INFO"
	.sectionflags	@""
	.align	4


	//----- nvinfo : EIATTR_CUDA_API_VERSION
	.align		4
        /*0000*/ 	.byte	0x04, 0x37
        /*0002*/ 	.short	(.L_129 - .L_128)
.L_128:
        /*0004*/ 	.word	0x00000082


	//----- nvinfo : EIATTR_KPARAM_INFO
	.align		4
.L_129:
        /*0008*/ 	.byte	0x04, 0x17
        /*000a*/ 	.short	(.L_131 - .L_130)
.L_130:
        /*000c*/ 	.word	0x00000000
        /*0010*/ 	.short	0x0005
        /*0012*/ 	.short	0x0020
        /*0014*/ 	.byte	0x00, 0xf5, 0x21, 0x00


	//----- nvinfo : EIATTR_KPARAM_INFO
	.align		4
.L_131:
        /*0018*/ 	.byte	0x04, 0x17
        /*001a*/ 	.short	(.L_133 - .L_132)
.L_132:
        /*001c*/ 	.word	0x00000000
        /*0020*/ 	.short	0x0004
        /*0022*/ 	.short	0x0018
        /*0024*/ 	.byte	0x00, 0xf5, 0x21, 0x00


	//----- nvinfo : EIATTR_KPARAM_INFO
	.align		4
.L_133:
        /*0028*/ 	.byte	0x04, 0x17
        /*002a*/ 	.short	(.L_135 - .L_134)
.L_134:
        /*002c*/ 	.word	0x00000000
        /*0030*/ 	.short	0x0003
        /*0032*/ 	.short	0x0010
        /*0034*/ 	.byte	0x00, 0xf5, 0x21, 0x00


	//----- nvinfo : EIATTR_KPARAM_INFO
	.align		4
.L_135:
        /*0038*/ 	.byte	0x04, 0x17
        /*003a*/ 	.short	(.L_137 - .L_136)
.L_136:
        /*003c*/ 	.word	0x00000000
        /*0040*/ 	.short	0x0002
        /*0042*/ 	.short	0x0008
        /*0044*/ 	.byte	0x00, 0xf0, 0x11, 0x00


	//----- nvinfo : EIATTR_KPARAM_INFO
	.align		4
.L_137:
        /*0048*/ 	.byte	0x04, 0x17
        /*004a*/ 	.short	(.L_139 - .L_138)
.L_138:
        /*004c*/ 	.word	0x00000000
        /*0050*/ 	.short	0x0001
        /*0052*/ 	.short	0x0004
        /*0054*/ 	.byte	0x00, 0xf0, 0x11, 0x00


	//----- nvinfo : EIATTR_KPARAM_INFO
	.align		4
.L_139:
        /*0058*/ 	.byte	0x04, 0x17
        /*005a*/ 	.short	(.L_141 - .L_140)
.L_140:
        /*005c*/ 	.word	0x00000000
        /*0060*/ 	.short	0x0000
        /*0062*/ 	.short	0x0000
        /*0064*/ 	.byte	0x00, 0xf0, 0x11, 0x00


	//----- nvinfo : EIATTR_SPARSE_MMA_MASK
	.align		4
.L_141:
        /*0068*/ 	.byte	0x03, 0x50
        /*006a*/ 	.short	0x0000


	//----- nvinfo : EIATTR_MAXREG_COUNT
	.align		4
        /*006c*/ 	.byte	0x03, 0x1b
        /*006e*/ 	.short	0x00ff


	//----- nvinfo : EIATTR_MERCURY_ISA_VERSION
	.align		4
        /*0070*/ 	.byte	0x03, 0x5f
        /*0072*/ 	.short	0x0101


	//----- nvinfo : EIATTR_VRC_CTA_INIT_COUNT
	.align		4
        /*0074*/ 	.byte	0x02, 0x4a
	.zero		1
	.zero		1


	//----- nvinfo : EIATTR_EXIT_INSTR_OFFSETS
	.align		4
        /*0078*/ 	.byte	0x04, 0x1c
        /*007a*/ 	.short	(.L_143 - .L_142)


	//   ....[0]....
.L_142:
        /*007c*/ 	.word	0x000000c0


	//   ....[1]....
        /*0080*/ 	.word	0x000008e0


	//----- nvinfo : EIATTR_CBANK_PARAM_SIZE
	.align		4
.L_143:
        /*0084*/ 	.byte	0x03, 0x19
        /*0086*/ 	.short	0x0028


	//----- nvinfo : EIATTR_PARAM_CBANK
	.align		4
        /*0088*/ 	.byte	0x04, 0x0a
        /*008a*/ 	.short	(.L_145 - .L_144)
	.align		4
.L_144:
        /*008c*/ 	.word	index@(.nv.constant0._Z13matmul_kerneliiiPKfS0_Pf)
        /*0090*/ 	.short	0x0380
        /*0092*/ 	.short	0x0028


	//----- nvinfo : EIATTR_SW_WAR
	.align		4
.L_145:
        /*0094*/ 	.byte	0x04, 0x36
        /*0096*/ 	.short	(.L_147 - .L_146)
.L_146:
        /*0098*/ 	.word	0x00000008
.L_147:


//--------------------- .nv.callgraph             --------------------------
	.section	.nv.callgraph,"",@"SHT_CUDA_CALLGRAPH"
	.align	4
	.sectionentsize	8
	.align		4
        /*0000*/ 	.word	0x00000000
	.align		4
        /*0004*/ 	.word	0xffffffff
	.align		4
        /*0008*/ 	.word	0x00000000
	.align		4
        /*000c*/ 	.word	0xfffffffe
	.align		4
        /*0010*/ 	.word	0x00000000
	.align		4
        /*0014*/ 	.word	0xfffffffd
	.align		4
        /*0018*/ 	.word	0x00000000
	.align		4
        /*001c*/ 	.word	0xfffffffc


//--------------------- .text._Z21copy_head_data_kerneliiiiPKfPf --------------------------
	.section	.text._Z21copy_head_data_kerneliiiiPKfPf,"ax",@progbits
	.align	128
        .global         _Z21copy_head_data_kerneliiiiPKfPf
        .type           _Z21copy_head_data_kerneliiiiPKfPf,@function
        .size           _Z21copy_head_data_kerneliiiiPKfPf,(.L_x_98 - _Z21copy_head_data_kerneliiiiPKfPf)
        .other          _Z21copy_head_data_kerneliiiiPKfPf,@"STO_CUDA_ENTRY STV_DEFAULT"
_Z21copy_head_data_kerneliiiiPKfPf:
.text._Z21copy_head_data_kerneliiiiPKfPf:
[----:B------:R-:W-:Y:S01]  /*0000*/  LDC R1, c[0x0][0x37c] ;  /* 0x0000df00ff017b82 */ /* 0x000fe20000000800 */
[----:B------:R-:W0:Y:S07]  /*0010*/  S2R R3, SR_TID.X ;  /* 0x0000000000037919 */ /* 0x000e2e0000002100 */
[----:B------:R-:W0:Y:S01]  /*0020*/  S2UR UR4, SR_CTAID.X ;  /* 0x00000000000479c3 */ /* 0x000e220000002500 */
[----:B------:R-:W1:Y:S07]  /*0030*/  LDCU UR5, c[0x0][0x380] ;  /* 0x00007000ff0577ac */ /* 0x000e6e0008000800 */
[----:B------:R-:W0:Y:S02]  /*0040*/  LDC R0, c[0x0][0x360] ;  /* 0x0000d800ff007b82 */ /* 0x000e240000000800 */
[----:B0-----:R-:W-:-:S05]  /*0050*/  IMAD R0, R0, UR4, R3 ;  /* 0x0000000400007c24 */ /* 0x001fca000f8e0203 */
[----:B-1----:R-:W-:-:S13]  /*0060*/  ISETP.GE.AND P0, PT, R0, UR5, PT ;  /* 0x0000000500007c0c */ /* 0x002fda000bf06270 */
[----:B------:R-:W-:Y:S05]  /*0070*/  @P0 EXIT ;  /* 0x000000000000094d */ /* 0x000fea0003800000 */
[----:B------:R-:W0:Y:S01]  /*0080*/  LDC R7, c[0x0][0x384] ;  /* 0x0000e100ff077b82 */ /* 0x000e220000000800 */
[----:B------:R-:W1:Y:S01]  /*0090*/  LDCU.64 UR4, c[0x0][0x358] ;  /* 0x00006b00ff0477ac */ /* 0x000e620008000a00 */
[----:B0-----:R-:W-:-:S04]  /*00a0*/  IABS R5, R7 ;  /* 0x0000000700057213 */ /* 0x001fc80000000000 */
[----:B------:R-:W0:Y:S08]  /*00b0*/  I2F.RP R4, R5 ;  /* 0x0000000500047306 */ /* 0x000e300000209400 */
[----:B0-----:R-:W0:Y:S02]  /*00c0*/  MUFU.RCP R4, R4 ;  /* 0x0000000400047308 */ /* 0x001e240000001000 */
[----:B0-----:R-:W-:-:S06]  /*00d0*/  IADD3 R2, PT, PT, R4, 0xffffffe, RZ ;  /* 0x0ffffffe04027810 */ /* 0x001fcc0007ffe0ff */
[----:B------:R0:W2:Y:S02]  /*00e0*/  F2I.FTZ.U32.TRUNC.NTZ R3, R2 ;  /* 0x0000000200037305 */ /* 0x0000a4000021f000 */
[----:B0-----:R-:W-:Y:S02]  /*00f0*/  HFMA2 R2, -RZ, RZ, 0, 0 ;  /* 0x00000000ff027431 */ /* 0x001fe400000001ff */
[----:B--2---:R-:W-:-:S04]  /*0100*/  IMAD.MOV R6, RZ, RZ, -R3 ;  /* 0x000000ffff067224 */ /* 0x004fc800078e0a03 */
[----:B------:R-:W-:Y:S01]  /*0110*/  IMAD R9, R6, R5, RZ ;  /* 0x0000000506097224 */ /* 0x000fe200078e02ff */
[----:B------:R-:W-:-:S03]  /*0120*/  IABS R6, R0 ;  /* 0x0000000000067213 */ /* 0x000fc60000000000 */
[----:B------:R-:W-:Y:S01]  /*0130*/  IMAD.HI.U32 R3, R3, R9, R2 ;  /* 0x0000000903037227 */ /* 0x000fe200078e0002 */
[----:B------:R-:W-:Y:S01]  /*0140*/  LOP3.LUT R2, R0, R7, RZ, 0x3c, !PT ;  /* 0x0000000700027212 */ /* 0x000fe200078e3cff */
[----:B------:R-:W0:Y:S03]  /*0150*/  LDC.64 R8, c[0x0][0x388] ;  /* 0x0000e200ff087b82 */ /* 0x000e260000000a00 */
[----:B------:R-:W-:Y:S01]  /*0160*/  ISETP.GE.AND P1, PT, R2, RZ, PT ;  /* 0x000000ff0200720c */ /* 0x000fe20003f26270 */
[----:B------:R-:W-:-:S04]  /*0170*/  IMAD.HI.U32 R3, R3, R6, RZ ;  /* 0x0000000603037227 */ /* 0x000fc800078e00ff */
[----:B------:R-:W-:-:S04]  /*0180*/  IMAD.MOV R4, RZ, RZ, -R3 ;  /* 0x000000ffff047224 */ /* 0x000fc800078e0a03 */
[----:B------:R-:W-:-:S05]  /*0190*/  IMAD R4, R5, R4, R6 ;  /* 0x0000000405047224 */ /* 0x000fca00078e0206 */
[----:B------:R-:W-:-:S13]  /*01a0*/  ISETP.GT.U32.AND P2, PT, R5, R4, PT ;  /* 0x000000040500720c */ /* 0x000fda0003f44070 */
[-C--:B------:R-:W-:Y:S01]  /*01b0*/  @!P2 IADD3 R4, PT, PT, R4, -R5.reuse, RZ ;  /* 0x800000050404a210 */ /* 0x080fe20007ffe0ff */
[----:B------:R-:W-:Y:S01]  /*01c0*/  @!P2 VIADD R3, R3, 0x1 ;  /* 0x000000010303a836 */ /* 0x000fe20000000000 */
[----:B------:R-:W-:Y:S02]  /*01d0*/  ISETP.NE.AND P2, PT, R7, RZ, PT ;  /* 0x000000ff0700720c */ /* 0x000fe40003f45270 */
[----:B------:R-:W-:-:S13]  /*01e0*/  ISETP.GE.U32.AND P0, PT, R4, R5, PT ;  /* 0x000000050400720c */ /* 0x000fda0003f06070 */
[----:B------:R-:W-:-:S05]  /*01f0*/  @P0 IADD3 R3, PT, PT, R3, 0x1, RZ ;  /* 0x0000000103030810 */ /* 0x000fca0007ffe0ff */
[----:B------:R-:W-:Y:S02]  /*0200*/  IMAD.MOV.U32 R4, RZ, RZ, R3 ;  /* 0x000000ffff047224 */ /* 0x000fe400078e0003 */
[----:B------:R-:W2:Y:S03]  /*0210*/  LDC.64 R2, c[0x0][0x390] ;  /* 0x0000e400ff027b82 */ /* 0x000ea60000000a00 */
[----:B------:R-:W-:Y:S02]  /*0220*/  @!P1 IADD3 R4, PT, PT, -R4, RZ, RZ ;  /* 0x000000ff04049210 */ /* 0x000fe40007ffe1ff */
[----:B------:R-:W-:-:S04]  /*0230*/  @!P2 LOP3.LUT R4, RZ, R7, RZ, 0x33, !PT ;  /* 0x00000007ff04a212 */ /* 0x000fc800078e33ff */
[C---:B------:R-:W-:Y:S01]  /*0240*/  IADD3 R6, PT, PT, -R4.reuse, RZ, RZ ;  /* 0x000000ff04067210 */ /* 0x040fe20007ffe1ff */
[----:B0-----:R-:W-:-:S04]  /*0250*/  IMAD R5, R4, R8, R9 ;  /* 0x0000000804057224 */ /* 0x001fc800078e0209 */
[----:B------:R-:W-:-:S04]  /*0260*/  IMAD R4, R7, R6, R0 ;  /* 0x0000000607047224 */ /* 0x000fc800078e0200 */
[----:B------:R-:W-:-:S04]  /*0270*/  IMAD R5, R5, R7, R4 ;  /* 0x0000000705057224 */ /* 0x000fc800078e0204 */
[----:B--2---:R-:W-:Y:S02]  /*0280*/  IMAD.WIDE R2, R5, 0x4, R2 ;  /* 0x0000000405027825 */ /* 0x004fe400078e0202 */
[----:B------:R-:W0:Y:S04]  /*0290*/  LDC.64 R4, c[0x0][0x398] ;  /* 0x0000e600ff047b82 */ /* 0x000e280000000a00 */
[----:B-1----:R-:W2:Y:S01]  /*02a0*/  LDG.E R3, desc[UR4][R2.64] ;  /* 0x0000000402037981 */ /* 0x002ea2000c1e1900 */
[----:B0-----:R-:W-:-:S05]  /*02b0*/  IMAD.WIDE R4, R0, 0x4, R4 ;  /* 0x0000000400047825 */ /* 0x001fca00078e0204 */
[----:B--2---:R-:W-:Y:S01]  /*02c0*/  STG.E desc[UR4][R4.64], R3 ;  /* 0x0000000304007986 */ /* 0x004fe2000c101904 */
[----:B------:R-:W-:Y:S05]  /*02d0*/  EXIT ;  /* 0x000000000000794d */ /* 0x000fea0003800000 */
.L_x_0:
[----:B------:R-:W-:-:S00]  /*02e0*/  BRA `(.L_x_0) ;  /* 0xfffffffc00fc7947 */ /* 0x000fc0000383ffff */
[----:B------:R-:W-:-:S00]  /*02f0*/  NOP ;  /* 0x0000000000007918 */ /* 0x000fc00000000000 */
        /* <DEDUP_REMOVED lines=8> */
.L_x_98:


//--------------------- .text._Z9transposeiiPKfPf --------------------------
	.section	.text._Z9transposeiiPKfPf,"ax",@progbits
	.align	128
        .global         _Z9transposeiiPKfPf
        .type           _Z9transposeiiPKfPf,@function
        .size           _Z9transposeiiPKfPf,(.L_x_99 - _Z9transposeiiPKfPf)
        .other          _Z9transposeiiPKfPf,@"STO_CUDA_ENTRY STV_DEFAULT"
_Z9transposeiiPKfPf:
.text._Z9transposeiiPKfPf:
[----:B------:R-:W-:Y:S01]  /*0000*/  LDC R1, c[0x0][0x37c] ;  /* 0x0000df00ff017b82 */ /* 0x000fe20000000800 */
[----:B------:R-:W0:Y:S07]  /*0010*/  S2R R2, SR_TID.Y ;  /* 0x0000000000027919 */ /* 0x000e2e0000002200 */
[----:B------:R-:W1:Y:S01]  /*0020*/  LDC R0, c[0x0][0x360] ;  /* 0x0000d800ff007b82 */ /* 0x000e620000000800 */
[----:B------:R-:W2:Y:S01]  /*0030*/  LDCU.64 UR6, c[0x0][0x380] ;  /* 0x00007000ff0677ac */ /* 0x000ea20008000a00 */
[----:B------:R-:W1:Y:S06]  /*0040*/  S2R R3, SR_TID.X ;  /* 0x0000000000037919 */ /* 0x000e6c0000002100 */
[----:B------:R-:W0:Y:S08]  /*0050*/  S2UR UR5, SR_CTAID.Y ;  /* 0x00000000000579c3 */ /* 0x000e300000002600 */
[----:B------:R-:W0:Y:S08]  /*0060*/  LDC R7, c[0x0][0x364] ;  /* 0x0000d900ff077b82 */ /* 0x000e300000000800 */
[----:B------:R-:W1:Y:S01]  /*0070*/  S2UR UR4, SR_CTAID.X ;  /* 0x00000000000479c3 */ /* 0x000e620000002500 */
[----:B0-----:R-:W-:-:S05]  /*0080*/  IMAD R7, R7, UR5, R2 ;  /* 0x0000000507077c24 */ /* 0x001fca000f8e0202 */
[----:B--2---:R-:W-:Y:S01]  /*0090*/  ISETP.GE.U32.AND P0, PT, R7, UR7, PT ;  /* 0x0000000707007c0c */ /* 0x004fe2000bf06070 */
[----:B-1----:R-:W-:-:S05]  /*00a0*/  IMAD R0, R0, UR4, R3 ;  /* 0x0000000400007c24 */ /* 0x002fca000f8e0203 */
[----:B------:R-:W-:-:S13]  /*00b0*/  ISETP.GE.U32.OR P0, PT, R0, UR6, P0 ;  /* 0x0000000600007c0c */ /* 0x000fda0008706470 */
[----:B------:R-:W-:Y:S05]  /*00c0*/  @P0 EXIT ;  /* 0x000000000000094d */ /* 0x000fea0003800000 */
[----:B------:R-:W0:Y:S01]  /*00d0*/  LDC.64 R2, c[0x0][0x388] ;  /* 0x0000e200ff027b82 */ /* 0x000e220000000a00 */
[----:B------:R-:W1:Y:S01]  /*00e0*/  LDCU.64 UR4, c[0x0][0x358] ;  /* 0x00006b00ff0477ac */ /* 0x000e620008000a00 */
[----:B------:R-:W-:-:S04]  /*00f0*/  IMAD R5, R0, UR7, R7 ;  /* 0x0000000700057c24 */ /* 0x000fc8000f8e0207 */
[----:B0-----:R-:W-:Y:S02]  /*0100*/  IMAD.WIDE.U32 R2, R5, 0x4, R2 ;  /* 0x0000000405027825 */ /* 0x001fe400078e0002 */
[----:B------:R-:W0:Y:S04]  /*0110*/  LDC.64 R4, c[0x0][0x390] ;  /* 0x0000e400ff047b82 */ /* 0x000e280000000a00 */
[----:B-1----:R-:W2:Y:S01]  /*0120*/  LDG.E R3, desc[UR4][R2.64] ;  /* 0x0000000402037981 */ /* 0x002ea2000c1e1900 */
[----:B------:R-:W-:-:S04]  /*0130*/  IMAD R7, R7, UR6, R0 ;  /* 0x0000000607077c24 */ /* 0x000fc8000f8e0200 */
[----:B0-----:R-:W-:-:S05]  /*0140*/  IMAD.WIDE.U32 R4, R7, 0x4, R4 ;  /* 0x0000000407047825 */ /* 0x001fca00078e0004 */
[----:B--2---:R-:W-:Y:S01]  /*0150*/  STG.E desc[UR4][R4.64], R3 ;  /* 0x0000000304007986 */ /* 0x004fe2000c101904 */
[----:B------:R-:W-:Y:S05]  /*0160*/  EXIT ;  /* 0x000000000000794d */ /* 0x000fea0003800000 */
.L_x_1:
        /* <DEDUP_REMOVED lines=9> */
.L_x_99:


//--------------------- .text._Z4maskiiPKfPf      --------------------------
	.section	.text._Z4maskiiPKfPf,"ax",@progbits
	.align	128
        .global         _Z4maskiiPKfPf
        .type           _Z4maskiiPKfPf,@function
        .size           _Z4maskiiPKfPf,(.L_x_100 - _Z4maskiiPKfPf)
        .other          _Z4maskiiPKfPf,@"STO_CUDA_ENTRY STV_DEFAULT"
_Z4maskiiPKfPf:
.text._Z4maskiiPKfPf:
        /* <DEDUP_REMOVED lines=14> */
[----:B------:R-:W-:Y:S01]  /*00e0*/  ISETP.GT.U32.AND P0, PT, R7, R0, PT ;  /* 0x000000000700720c */ /* 0x000fe20003f04070 */
[----:B------:R-:W-:Y:S01]  /*00f0*/  IMAD R3, R0, UR7, R7 ;  /* 0x0000000700037c24 */ /* 0x000fe2000f8e0207 */
[----:B------:R-:W1:Y:S01]  /*0100*/  LDCU.64 UR4, c[0x0][0x358] ;  /* 0x00006b00ff0477ac */ /* 0x000e620008000a00 */
[----:B------:R-:W-:Y:S02]  /*0110*/  BSSY.RECONVERGENT B0, `(.L_x_2) ;  /* 0x0000008000007945 */ /* 0x000fe40003800200 */
[----:B0-----:R-:W-:Y:S01]  /*0120*/  IMAD.WIDE.U32 R4, R3, 0x4, R4 ;  /* 0x0000000403047825 */ /* 0x001fe200078e0004 */
[----:B------:R-:W-:-:S07]  /*0130*/  MOV R3, 0xff800000 ;  /* 0xff80000000037802 */ /* 0x000fce0000000f00 */
[----:B-1----:R-:W-:Y:S05]  /*0140*/  @P0 BRA `(.L_x_3) ;  /* 0x0000000000100947 */ /* 0x002fea0003800000 */
[----:B------:R-:W0:Y:S01]  /*0150*/  LDC.64 R2, c[0x0][0x388] ;  /* 0x0000e200ff027b82 */ /* 0x000e220000000a00 */
[----:B------:R-:W-:-:S04]  /*0160*/  IMAD R7, R0, UR7, R7 ;  /* 0x0000000700077c24 */ /* 0x000fc8000f8e0207 */
[----:B0-----:R-:W-:-:S06]  /*0170*/  IMAD.WIDE.U32 R2, R7, 0x4, R2 ;  /* 0x0000000407027825 */ /* 0x001fcc00078e0002 */
[----:B------:R0:W5:Y:S02]  /*0180*/  LDG.E R3, desc[UR4][R2.64] ;  /* 0x0000000402037981 */ /* 0x000164000c1e1900 */
.L_x_3:
[----:B------:R-:W-:Y:S05]  /*0190*/  BSYNC.RECONVERGENT B0 ;  /* 0x0000000000007941 */ /* 0x000fea0003800200 */
.L_x_2:
[----:B-----5:R-:W-:Y:S01]  /*01a0*/  STG.E desc[UR4][R4.64], R3 ;  /* 0x0000000304007986 */ /* 0x020fe2000c101904 */
[----:B------:R-:W-:Y:S05]  /*01b0*/  EXIT ;  /* 0x000000000000794d */ /* 0x000fea0003800000 */
.L_x_4:
        /* <DEDUP_REMOVED lines=12> */
.L_x_100:


//--------------------- .text._Z5scaleiiPKfPff    --------------------------
	.section	.text._Z5scaleiiPKfPff,"ax",@progbits
	.align	128
        .global         _Z5scaleiiPKfPff
        .type           _Z5scaleiiPKfPff,@function
        .size           _Z5scaleiiPKfPff,(.L_x_101 - _Z5scaleiiPKfPff)
        .other          _Z5scaleiiPKfPff,@"STO_CUDA_ENTRY STV_DEFAULT"
_Z5scaleiiPKfPff:
.text._Z5scaleiiPKfPff:
        /* <DEDUP_REMOVED lines=15> */
[----:B------:R-:W-:Y:S01]  /*00f0*/  IMAD R7, R0, UR7, R5 ;  /* 0x0000000700077c24 */ /* 0x000fe2000f8e0205 */
[----:B------:R-:W2:Y:S05]  /*0100*/  LDCU UR6, c[0x0][0x398] ;  /* 0x00007300ff0677ac */ /* 0x000eaa0008000800 */
[----:B------:R-:W3:Y:S01]  /*0110*/  LDC.64 R4, c[0x0][0x390] ;  /* 0x0000e400ff047b82 */ /* 0x000ee20000000a00 */
[----:B0-----:R-:W-:-:S06]  /*0120*/  IMAD.WIDE.U32 R2, R7, 0x4, R2 ;  /* 0x0000000407027825 */ /* 0x001fcc00078e0002 */
[----:B-1----:R-:W2:Y:S01]  /*0130*/  LDG.E R2, desc[UR4][R2.64] ;  /* 0x0000000402027981 */ /* 0x002ea2000c1e1900 */
[----:B---3--:R-:W-:-:S04]  /*0140*/  IMAD.WIDE.U32 R4, R7, 0x4, R4 ;  /* 0x0000000407047825 */ /* 0x008fc800078e0004 */
[----:B--2---:R-:W-:-:S05]  /*0150*/  FMUL R7, R2, UR6 ;  /* 0x0000000602077c20 */ /* 0x004fca0008400000 */
[----:B------:R-:W-:Y:S01]  /*0160*/  STG.E desc[UR4][R4.64], R7 ;  /* 0x0000000704007986 */ /* 0x000fe2000c101904 */
[----:B------:R-:W-:Y:S05]  /*0170*/  EXIT ;  /* 0x000000000000794d */ /* 0x000fea0003800000 */
.L_x_5:
        /* <DEDUP_REMOVED lines=16> */
.L_x_101:


//--------------------- .text._Z7softmaxiiPKfPf   --------------------------
	.section	.text._Z7softmaxiiPKfPf,"ax",@progbits
	.align	128
        .global         _Z7softmaxiiPKfPf
        .type           _Z7softmaxiiPKfPf,@function
        .size           _Z7softmaxiiPKfPf,(.L_x_97 - _Z7softmaxiiPKfPf)
        .other          _Z7softmaxiiPKfPf,@"STO_CUDA_ENTRY STV_DEFAULT"
_Z7softmaxiiPKfPf:
.text._Z7softmaxiiPKfPf:
        /* <DEDUP_REMOVED lines=8> */
[----:B------:R-:W0:Y:S01]  /*0080*/  LDC.64 R4, c[0x0][0x388] ;  /* 0x0000e200ff047b82 */ /* 0x000e220000000a00 */
[----:B------:R-:W1:Y:S01]  /*0090*/  LDCU UR5, c[0x0][0x384] ;  /* 0x00007080ff0577ac */ /* 0x000e620008000800 */
[----:B------:R-:W2:Y:S01]  /*00a0*/  LDCU.64 UR10, c[0x0][0x358] ;  /* 0x00006b00ff0a77ac */ /* 0x000ea20008000a00 */
[----:B-1----:R-:W-:-:S04]  /*00b0*/  IMAD R2, R2, UR5, RZ ;  /* 0x0000000502027c24 */ /* 0x002fc8000f8e02ff */
[----:B0-----:R-:W-:-:S05]  /*00c0*/  IMAD.WIDE R4, R2, 0x4, R4 ;  /* 0x0000000402047825 */ /* 0x001fca00078e0204 */
[----:B--2---:R0:W5:Y:S01]  /*00d0*/  LDG.E R0, desc[UR10][R4.64] ;  /* 0x0000000a04007981 */ /* 0x004162000c1e1900 */
[----:B------:R-:W-:-:S09]  /*00e0*/  UISETP.GE.AND UP0, UPT, UR5, 0x2, UPT ;  /* 0x000000020500788c */ /* 0x000fd2000bf06270 */
[----:B0-----:R-:W-:Y:S05]  /*00f0*/  BRA.U !UP0, `(.L_x_6) ;  /* 0x0000000508547547 */ /* 0x001fea000b800000 */
[----:B------:R-:W-:Y:S01]  /*0100*/  UIADD3 UR4, UPT, UPT, UR5, -0x1, URZ ;  /* 0xffffffff05047890 */ /* 0x000fe2000fffe0ff */
[----:B------:R-:W-:Y:S01]  /*0110*/  HFMA2 R3, -RZ, RZ, 0, 5.9604644775390625e-08 ;  /* 0x00000001ff037431 */ /* 0x000fe200000001ff */
[----:B------:R-:W-:Y:S02]  /*0120*/  UIADD3 UR5, UPT, UPT, UR5, -0x2, URZ ;  /* 0xfffffffe05057890 */ /* 0x000fe4000fffe0ff */
[----:B------:R-:W-:Y:S02]  /*0130*/  ULOP3.LUT UR6, UR4, 0xf, URZ, 0xc0, !UPT ;  /* 0x0000000f04067892 */ /* 0x000fe4000f8ec0ff */
[----:B------:R-:W-:-:S09]  /*0140*/  UISETP.GE.U32.AND UP0, UPT, UR5, 0xf, UPT ;  /* 0x0000000f0500788c */ /* 0x000fd2000bf06070 */
[----:B------:R-:W-:Y:S05]  /*0150*/  BRA.U !UP0, `(.L_x_7) ;  /* 0x0000000108947547 */ /* 0x000fea000b800000 */
[----:B------:R-:W-:Y:S01]  /*0160*/  IADD3 R13, P0, PT, R4, 0x20, RZ ;  /* 0x00000020040d7810 */ /* 0x000fe20007f1e0ff */
[----:B------:R-:W-:Y:S01]  /*0170*/  ULOP3.LUT UR5, UR4, 0xfffffff0, URZ, 0xc0, !UPT ;  /* 0xfffffff004057892 */ /* 0x000fe2000f8ec0ff */
[----:B------:R-:W-:Y:S02]  /*0180*/  MOV R3, RZ ;  /* 0x000000ff00037202 */ /* 0x000fe40000000f00 */
[----:B------:R-:W-:Y:S01]  /*0190*/  IADD3.X R7, PT, PT, RZ, R5, RZ, P0, !PT ;  /* 0x00000005ff077210 */ /* 0x000fe200007fe4ff */
[----:B------:R-:W-:-:S12]  /*01a0*/  UIADD3 UR5, UPT, UPT, -UR5, URZ, URZ ;  /* 0x000000ff05057290 */ /* 0x000fd8000fffe1ff */
.L_x_8:
[----:B------:R-:W-:-:S05]  /*01b0*/  MOV R6, R13 ;  /* 0x0000000d00067202 */ /* 0x000fca0000000f00 */
[----:B------:R-:W2:Y:S04]  /*01c0*/  LDG.E R13, desc[UR10][R6.64+-0x1c] ;  /* 0xffffe40a060d7981 */ /* 0x000ea8000c1e1900 */
[----:B------:R-:W2:Y:S04]  /*01d0*/  LDG.E R12, desc[UR10][R6.64+-0x18] ;  /* 0xffffe80a060c7981 */ /* 0x000ea8000c1e1900 */
[----:B------:R-:W3:Y:S04]  /*01e0*/  LDG.E R15, desc[UR10][R6.64+-0x14] ;  /* 0xffffec0a060f7981 */ /* 0x000ee8000c1e1900 */
[----:B------:R-:W3:Y:S04]  /*01f0*/  LDG.E R14, desc[UR10][R6.64+-0x10] ;  /* 0xfffff00a060e7981 */ /* 0x000ee8000c1e1900 */
[----:B------:R-:W4:Y:S04]  /*0200*/  LDG.E R17, desc[UR10][R6.64+-0xc] ;  /* 0xfffff40a06117981 */ /* 0x000f28000c1e1900 */
        /* <DEDUP_REMOVED lines=10> */
[----:B------:R0:W4:Y:S01]  /*02b0*/  LDG.E R8, desc[UR10][R6.64+0x20] ;  /* 0x0000200a06087981 */ /* 0x000122000c1e1900 */
[----:B------:R-:W-:Y:S01]  /*02c0*/  UIADD3 UR5, UPT, UPT, UR5, 0x10, URZ ;  /* 0x0000001005057890 */ /* 0x000fe2000fffe0ff */
[----:B------:R-:W-:-:S03]  /*02d0*/  IADD3 R3, PT, PT, R3, 0x10, RZ ;  /* 0x0000001003037810 */ /* 0x000fc60007ffe0ff */
[----:B------:R-:W-:Y:S01]  /*02e0*/  UISETP.NE.AND UP0, UPT, UR5, URZ, UPT ;  /* 0x000000ff0500728c */ /* 0x000fe2000bf05270 */
[----:B--2--5:R-:W-:Y:S02]  /*02f0*/  FMNMX3 R12, R0, R13, R12, !PT ;  /* 0x0000000d000c7276 */ /* 0x024fe4000780000c */
[----:B------:R-:W-:-:S04]  /*0300*/  IADD3 R13, P0, PT, R6, 0x40, RZ ;  /* 0x00000040060d7810 */ /* 0x000fc80007f1e0ff */
[----:B0-----:R-:W-:Y:S02]  /*0310*/  IADD3.X R7, PT, PT, RZ, R7, RZ, P0, !PT ;  /* 0x00000007ff077210 */ /* 0x001fe400007fe4ff */
[----:B---3--:R-:W-:-:S04]  /*0320*/  FMNMX3 R12, R12, R15, R14, !PT ;  /* 0x0000000f0c0c7276 */ /* 0x008fc8000780000e */
[----:B----4-:R-:W-:-:S04]  /*0330*/  FMNMX3 R12, R12, R17, R16, !PT ;  /* 0x000000110c0c7276 */ /* 0x010fc80007800010 */
[----:B------:R-:W-:-:S04]  /*0340*/  FMNMX3 R12, R12, R19, R18, !PT ;  /* 0x000000130c0c7276 */ /* 0x000fc80007800012 */
[----:B------:R-:W-:-:S04]  /*0350*/  FMNMX3 R12, R12, R21, R20, !PT ;  /* 0x000000150c0c7276 */ /* 0x000fc80007800014 */
[----:B------:R-:W-:-:S04]  /*0360*/  FMNMX3 R12, R12, R23, R22, !PT ;  /* 0x000000170c0c7276 */ /* 0x000fc80007800016 */
[----:B------:R-:W-:-:S04]  /*0370*/  FMNMX3 R10, R12, R10, R11, !PT ;  /* 0x0000000a0c0a7276 */ /* 0x000fc8000780000b */
[----:B------:R-:W-:Y:S01]  /*0380*/  FMNMX3 R0, R10, R9, R8, !PT ;  /* 0x000000090a007276 */ /* 0x000fe20007800008 */
[----:B------:R-:W-:Y:S06]  /*0390*/  BRA.U UP0, `(.L_x_8) ;  /* 0xfffffffd00847547 */ /* 0x000fec000b83ffff */
[----:B------:R-:W-:-:S07]  /*03a0*/  IADD3 R3, PT, PT, R3, 0x1, RZ ;  /* 0x0000000103037810 */ /* 0x000fce0007ffe0ff */
.L_x_7:
[----:B------:R-:W-:-:S09]  /*03b0*/  UISETP.NE.AND UP0, UPT, UR6, URZ, UPT ;  /* 0x000000ff0600728c */ /* 0x000fd2000bf05270 */
[----:B------:R-:W-:Y:S05]  /*03c0*/  BRA.U !UP0, `(.L_x_6) ;  /* 0x0000000108a07547 */ /* 0x000fea000b800000 */
[----:B------:R-:W-:Y:S02]  /*03d0*/  UISETP.GE.U32.AND UP0, UPT, UR6, 0x8, UPT ;  /* 0x000000080600788c */ /* 0x000fe4000bf06070 */
[----:B------:R-:W-:-:S04]  /*03e0*/  ULOP3.LUT UR5, UR4, 0x7, URZ, 0xc0, !UPT ;  /* 0x0000000704057892 */ /* 0x000fc8000f8ec0ff */
[----:B------:R-:W-:-:S03]  /*03f0*/  UISETP.NE.AND UP1, UPT, UR5, URZ, UPT ;  /* 0x000000ff0500728c */ /* 0x000fc6000bf25270 */
[----:B------:R-:W-:Y:S08]  /*0400*/  BRA.U !UP0, `(.L_x_9) ;  /* 0x0000000108387547 */ /* 0x000ff0000b800000 */
[----:B------:R-:W-:-:S05]  /*0410*/  IMAD.WIDE R6, R3, 0x4, R4 ;  /* 0x0000000403067825 */ /* 0x000fca00078e0204 */
[----:B------:R-:W2:Y:S04]  /*0420*/  LDG.E R9, desc[UR10][R6.64] ;  /* 0x0000000a06097981 */ /* 0x000ea8000c1e1900 */
[----:B------:R-:W2:Y:S04]  /*0430*/  LDG.E R8, desc[UR10][R6.64+0x4] ;  /* 0x0000040a06087981 */ /* 0x000ea8000c1e1900 */
[----:B------:R-:W3:Y:S04]  /*0440*/  LDG.E R11, desc[UR10][R6.64+0x8] ;  /* 0x0000080a060b7981 */ /* 0x000ee8000c1e1900 */
[----:B------:R-:W3:Y:S04]  /*0450*/  LDG.E R10, desc[UR10][R6.64+0xc] ;  /* 0x00000c0a060a7981 */ /* 0x000ee8000c1e1900 */
[----:B------:R-:W4:Y:S04]  /*0460*/  LDG.E R13, desc[UR10][R6.64+0x10] ;  /* 0x0000100a060d7981 */ /* 0x000f28000c1e1900 */
[----:B------:R-:W4:Y:S04]  /*0470*/  LDG.E R12, desc[UR10][R6.64+0x14] ;  /* 0x0000140a060c7981 */ /* 0x000f28000c1e1900 */
[----:B------:R-:W4:Y:S04]  /*0480*/  LDG.E R15, desc[UR10][R6.64+0x18] ;  /* 0x0000180a060f7981 */ /* 0x000f28000c1e1900 */
[----:B------:R-:W4:Y:S01]  /*0490*/  LDG.E R14, desc[UR10][R6.64+0x1c] ;  /* 0x00001c0a060e7981 */ /* 0x000f22000c1e1900 */
[----:B------:R-:W-:-:S02]  /*04a0*/  IADD3 R3, PT, PT, R3, 0x8, RZ ;  /* 0x0000000803037810 */ /* 0x000fc40007ffe0ff */
[----:B--2--5:R-:W-:-:S04]  /*04b0*/  FMNMX3 R8, R0, R9, R8, !PT ;  /* 0x0000000900087276 */ /* 0x024fc80007800008 */
[----:B---3--:R-:W-:-:S04]  /*04c0*/  FMNMX3 R8, R8, R11, R10, !PT ;  /* 0x0000000b08087276 */ /* 0x008fc8000780000a */
[----:B----4-:R-:W-:-:S04]  /*04d0*/  FMNMX3 R8, R8, R13, R12, !PT ;  /* 0x0000000d08087276 */ /* 0x010fc8000780000c */
[----:B------:R-:W-:-:S07]  /*04e0*/  FMNMX3 R0, R8, R15, R14, !PT ;  /* 0x0000000f08007276 */ /* 0x000fce000780000e */
.L_x_9:
        /* <DEDUP_REMOVED lines=9> */
[----:B------:R-:W3:Y:S01]  /*0580*/  LDG.E R10, desc[UR10][R6.64+0xc] ;  /* 0x00000c0a060a7981 */ /* 0x000ee2000c1e1900 */
[----:B------:R-:W-:-:S02]  /*0590*/  IADD3 R3, PT, PT, R3, 0x4, RZ ;  /* 0x0000000403037810 */ /* 0x000fc40007ffe0ff */
[----:B--2--5:R-:W-:-:S04]  /*05a0*/  FMNMX3 R0, R0, R9, R8, !PT ;  /* 0x0000000900007276 */ /* 0x024fc80007800008 */
[----:B---3--:R-:W-:-:S07]  /*05b0*/  FMNMX3 R0, R0, R11, R10, !PT ;  /* 0x0000000b00007276 */ /* 0x008fce000780000a */
.L_x_10:
[----:B------:R-:W-:Y:S05]  /*05c0*/  BRA.U !UP1, `(.L_x_6) ;  /* 0x0000000109207547 */ /* 0x000fea000b800000 */
[----:B------:R-:W-:-:S12]  /*05d0*/  UIADD3 UR4, UPT, UPT, -UR4, URZ, URZ ;  /* 0x000000ff04047290 */ /* 0x000fd8000fffe1ff */
.L_x_11:
[----:B------:R-:W-:-:S06]  /*05e0*/  IMAD.WIDE R6, R3, 0x4, R4 ;  /* 0x0000000403067825 */ /* 0x000fcc00078e0204 */
[----:B------:R-:W2:Y:S01]  /*05f0*/  LDG.E R7, desc[UR10][R6.64] ;  /* 0x0000000a06077981 */ /* 0x000ea2000c1e1900 */
[----:B------:R-:W-:Y:S01]  /*0600*/  UIADD3 UR4, UPT, UPT, UR4, 0x1, URZ ;  /* 0x0000000104047890 */ /* 0x000fe2000fffe0ff */
[----:B------:R-:W-:-:S03]  /*0610*/  IADD3 R3, PT, PT, R3, 0x1, RZ ;  /* 0x0000000103037810 */ /* 0x000fc60007ffe0ff */
[----:B------:R-:W-:Y:S01]  /*0620*/  UISETP.NE.AND UP0, UPT, UR4, URZ, UPT ;  /* 0x000000ff0400728c */ /* 0x000fe2000bf05270 */
[----:B--2--5:R-:W-:-:S08]  /*0630*/  FMNMX R0, R7, R0, !PT ;  /* 0x0000000007007209 */ /* 0x024fd00007800000 */
[----:B------:R-:W-:Y:S05]  /*0640*/  BRA.U UP0, `(.L_x_11) ;  /* 0xfffffffd00e47547 */ /* 0x000fea000b83ffff */
.L_x_6:
[----:B------:R-:W0:Y:S01]  /*0650*/  LDCU UR4, c[0x0][0x384] ;  /* 0x00007080ff0477ac */ /* 0x000e220008000800 */
[----:B------:R-:W-:Y:S01]  /*0660*/  HFMA2 R3, -RZ, RZ, 0, 0 ;  /* 0x00000000ff037431 */ /* 0x000fe200000001ff */
[----:B0-----:R-:W-:-:S09]  /*0670*/  UISETP.GE.AND UP0, UPT, UR4, 0x1, UPT ;  /* 0x000000010400788c */ /* 0x001fd2000bf06270 */
[----:B------:R-:W-:Y:S05]  /*0680*/  BRA.U !UP0, `(.L_x_12) ;  /* 0x0000000d08bc7547 */ /* 0x000fea000b800000 */
[----:B------:R-:W-:Y:S01]  /*0690*/  UISETP.GE.U32.AND UP1, UPT, UR4, 0x8, UPT ;  /* 0x000000080400788c */ /* 0x000fe2000bf26070 */
[----:B------:R-:W-:Y:S01]  /*06a0*/  MOV R3, RZ ;  /* 0x000000ff00037202 */ /* 0x000fe20000000f00 */
[----:B------:R-:W-:Y:S01]  /*06b0*/  ULOP3.LUT UR8, UR4, 0x7, URZ, 0xc0, !UPT ;  /* 0x0000000704087892 */ /* 0x000fe2000f8ec0ff */
[----:B------:R-:W-:-:S03]  /*06c0*/  MOV R11, RZ ;  /* 0x000000ff000b7202 */ /* 0x000fc60000000f00 */
[----:B------:R-:W-:-:S03]  /*06d0*/  UISETP.NE.AND UP0, UPT, UR8, URZ, UPT ;  /* 0x000000ff0800728c */ /* 0x000fc6000bf05270 */
[----:B------:R-:W-:Y:S08]  /*06e0*/  BRA.U !UP1, `(.L_x_13) ;  /* 0x0000000509d47547 */ /* 0x000ff0000b800000 */
[----:B------:R-:W0:Y:S01]  /*06f0*/  LDCU.64 UR6, c[0x0][0x390] ;  /* 0x00007200ff0677ac */ /* 0x000e220008000a00 */
[----:B------:R-:W-:Y:S02]  /*0700*/  IADD3 R6, P0, PT, R4, 0x10, RZ ;  /* 0x0000001004067810 */ /* 0x000fe40007f1e0ff */
[----:B------:R-:W-:Y:S01]  /*0710*/  MOV R3, RZ ;  /* 0x000000ff00037202 */ /* 0x000fe20000000f00 */
[----:B------:R-:W-:Y:S01]  /*0720*/  ULOP3.LUT UR4, UR4, 0x7ffffff8, URZ, 0xc0, !UPT ;  /* 0x7ffffff804047892 */ /* 0x000fe2000f8ec0ff */
[----:B------:R-:W-:Y:S02]  /*0730*/  MOV R10, R2 ;  /* 0x00000002000a7202 */ /* 0x000fe40000000f00 */
[----:B------:R-:W-:Y:S01]  /*0740*/  IADD3.X R7, PT, PT, RZ, R5, RZ, P0, !PT ;  /* 0x00000005ff077210 */ /* 0x000fe200007fe4ff */
[----:B------:R-:W-:Y:S02]  /*0750*/  UIADD3 UR9, UPT, UPT, -UR4, URZ, URZ ;  /* 0x000000ff04097290 */ /* 0x000fe4000fffe1ff */
[----:B------:R-:W-:Y:S01]  /*0760*/  MOV R11, UR4 ;  /* 0x00000004000b7c02 */ /* 0x000fe20008000f00 */
[----:B0-----:R-:W-:-:S04]  /*0770*/  UIADD3 UR5, UP1, UPT, UR6, 0x10, URZ ;  /* 0x0000001006057890 */ /* 0x001fc8000ff3e0ff */
[----:B------:R-:W-:-:S12]  /*0780*/  UIADD3.X UR6, UPT, UPT, URZ, UR7, URZ, UP1, !UPT ;  /* 0x00000007ff067290 */ /* 0x000fd80008ffe4ff */
.L_x_14:
[----:B-1----:R-:W2:Y:S01]  /*0790*/  LDG.E R9, desc[UR10][R6.64+-0x10] ;  /* 0xfffff00a06097981 */ /* 0x002ea2000c1e1900 */
[----:B------:R-:W-:Y:S01]  /*07a0*/  HFMA2 R12, -RZ, RZ, 0.96630859375, -0.0022525787353515625 ;  /* 0x3bbb989dff0c7431 */ /* 0x000fe200000001ff */
[----:B------:R-:W-:Y:S01]  /*07b0*/  MOV R13, 0x437c0000 ;  /* 0x437c0000000d7802 */ /* 0x000fe20000000f00 */
[----:B--2--5:R-:W-:-:S04]  /*07c0*/  FADD R9, R9, -R0 ;  /* 0x8000000009097221 */ /* 0x024fc80000000000 */
[----:B------:R-:W-:-:S04]  /*07d0*/  FFMA.SAT R8, R9, R12, 0.5 ;  /* 0x3f00000009087423 */ /* 0x000fc8000000200c */
[----:B------:R-:W-:-:S04]  /*07e0*/  FFMA.RM R14, R8, R13, 12582913 ;  /* 0x4b400001080e7423 */ /* 0x000fc8000000400d */
[C---:B------:R-:W-:Y:S01]  /*07f0*/  FADD R8, R14.reuse, -12583039 ;  /* 0xcb40007f0e087421 */ /* 0x040fe20000000000 */
[----:B------:R-:W-:-:S03]  /*0800*/  SHF.L.U32 R14, R14, 0x17, RZ ;  /* 0x000000170e0e7819 */ /* 0x000fc600000006ff */
[----:B------:R-:W-:-:S04]  /*0810*/  FFMA R8, R9, 1.4426950216293334961, -R8 ;  /* 0x3fb8aa3b09087823 */ /* 0x000fc80000000808 */
[----:B------:R-:W-:Y:S01]  /*0820*/  FFMA R15, R9, 1.925963033500011079e-08, R8 ;  /* 0x32a57060090f7823 */ /* 0x000fe20000000008 */
[----:B------:R-:W-:Y:S02]  /*0830*/  MOV R8, UR5 ;  /* 0x0000000500087c02 */ /* 0x000fe40008000f00 */
[----:B------:R-:W-:-:S03]  /*0840*/  MOV R9, UR6 ;  /* 0x0000000600097c02 */ /* 0x000fc60008000f00 */
[----:B------:R-:W0:Y:S01]  /*0850*/  MUFU.EX2 R15, R15 ;  /* 0x0000000f000f7308 */ /* 0x000e220000000800 */
[----:B------:R-:W-:-:S04]  /*0860*/  IMAD.WIDE R8, R10, 0x4, R8 ;  /* 0x000000040a087825 */ /* 0x000fc800078e0208 */
[----:B0-----:R-:W-:-:S05]  /*0870*/  FMUL R14, R14, R15 ;  /* 0x0000000f0e0e7220 */ /* 0x001fca0000400000 */
[----:B------:R0:W-:Y:S04]  /*0880*/  STG.E desc[UR10][R8.64+-0x10], R14 ;  /* 0xfffff00e08007986 */ /* 0x0001e8000c10190a */
[----:B------:R-:W2:Y:S02]  /*0890*/  LDG.E R17, desc[UR10][R6.64+-0xc] ;  /* 0xfffff40a06117981 */ /* 0x000ea4000c1e1900 */
[----:B--2---:R-:W-:-:S04]  /*08a0*/  FADD R17, R17, -R0 ;  /* 0x8000000011117221 */ /* 0x004fc80000000000 */
[----:B------:R-:W-:-:S04]  /*08b0*/  FFMA.SAT R16, R17, R12, 0.5 ;  /* 0x3f00000011107423 */ /* 0x000fc8000000200c */
[----:B------:R-:W-:-:S04]  /*08c0*/  FFMA.RM R16, R16, R13, 12582913 ;  /* 0x4b40000110107423 */ /* 0x000fc8000000400d */
[C---:B------:R-:W-:Y:S01]  /*08d0*/  FADD R18, R16.reuse, -12583039 ;  /* 0xcb40007f10127421 */ /* 0x040fe20000000000 */
[----:B------:R-:W-:-:S03]  /*08e0*/  SHF.L.U32 R15, R16, 0x17, RZ ;  /* 0x00000017100f7819 */ /* 0x000fc600000006ff */
[----:B------:R-:W-:-:S04]  /*08f0*/  FFMA R18, R17, 1.4426950216293334961, -R18 ;  /* 0x3fb8aa3b11127823 */ /* 0x000fc80000000812 */
[----:B------:R-:W-:-:S06]  /*0900*/  FFMA R18, R17, 1.925963033500011079e-08, R18 ;  /* 0x32a5706011127823 */ /* 0x000fcc0000000012 */
[----:B------:R-:W1:Y:S02]  /*0910*/  MUFU.EX2 R18, R18 ;  /* 0x0000001200127308 */ /* 0x000e640000000800 */
[----:B-1----:R-:W-:-:S05]  /*0920*/  FMUL R15, R15, R18 ;  /* 0x000000120f0f7220 */ /* 0x002fca0000400000 */
[----:B------:R1:W-:Y:S04]  /*0930*/  STG.E desc[UR10][R8.64+-0xc], R15 ;  /* 0xfffff40f08007986 */ /* 0x0003e8000c10190a */
[----:B------:R-:W2:Y:S02]  /*0940*/  LDG.E R17, desc[UR10][R6.64+-0x8] ;  /* 0xfffff80a06117981 */ /* 0x000ea4000c1e1900 */
[----:B--2---:R-:W-:-:S04]  /*0950*/  FADD R17, R17, -R0 ;  /* 0x8000000011117221 */ /* 0x004fc80000000000 */
[----:B------:R-:W-:-:S04]  /*0960*/  FFMA.SAT R16, R17, R12, 0.5 ;  /* 0x3f00000011107423 */ /* 0x000fc8000000200c */
[----:B------:R-:W-:-:S04]  /*0970*/  FFMA.RM R16, R16, R13, 12582913 ;  /* 0x4b40000110107423 */ /* 0x000fc8000000400d */
[----:B------:R-:W-:-:S04]  /*0980*/  FADD R20, R16, -12583039 ;  /* 0xcb40007f10147421 */ /* 0x000fc80000000000 */
[----:B------:R-:W-:-:S04]  /*0990*/  FFMA R20, R17, 1.4426950216293334961, -R20 ;  /* 0x3fb8aa3b11147823 */ /* 0x000fc80000000814 */
[----:B------:R-:W-:Y:S01]  /*09a0*/  FFMA R20, R17, 1.925963033500011079e-08, R20 ;  /* 0x32a5706011147823 */ /* 0x000fe20000000014 */
[----:B------:R-:W-:-:S05]  /*09b0*/  SHF.L.U32 R17, R16, 0x17, RZ ;  /* 0x0000001710117819 */ /* 0x000fca00000006ff */
[----:B------:R-:W2:Y:S02]  /*09c0*/  MUFU.EX2 R20, R20 ;  /* 0x0000001400147308 */ /* 0x000ea40000000800 */
[----:B--2---:R-:W-:-:S05]  /*09d0*/  FMUL R17, R17, R20 ;  /* 0x0000001411117220 */ /* 0x004fca0000400000 */
        /* <DEDUP_REMOVED lines=45> */
[----:B------:R2:W3:Y:S01]  /*0cb0*/  LDG.E R27, desc[UR10][R6.64+0xc] ;  /* 0x00000c0a061b7981 */ /* 0x0004e2000c1e1900 */
[----:B0-----:R-:W-:Y:S01]  /*0cc0*/  FADD R14, R14, R3 ;  /* 0x000000030e0e7221 */ /* 0x001fe20000000000 */
[----:B------:R-:W-:Y:S01]  /*0cd0*/  UIADD3 UR9, UPT, UPT, UR9, 0x8, URZ ;  /* 0x0000000809097890 */ /* 0x000fe2000fffe0ff */
[----:B------:R-:W-:Y:S02]  /*0ce0*/  IADD3 R10, PT, PT, R10, 0x8, RZ ;  /* 0x000000080a0a7810 */ /* 0x000fe40007ffe0ff */
[----:B------:R-:W-:Y:S01]  /*0cf0*/  FADD R14, R14, R15 ;  /* 0x0000000f0e0e7221 */ /* 0x000fe20000000000 */
[----:B------:R-:W-:-:S03]  /*0d00*/  UISETP.NE.AND UP1, UPT, UR9, URZ, UPT ;  /* 0x000000ff0900728c */ /* 0x000fc6000bf25270 */
[----:B------:R-:W-:Y:S01]  /*0d10*/  FADD R14, R14, R17 ;  /* 0x000000110e0e7221 */ /* 0x000fe20000000000 */
[----:B--2---:R-:W-:-:S03]  /*0d20*/  IADD3 R6, P0, PT, R6, 0x20, RZ ;  /* 0x0000002006067810 */ /* 0x004fc60007f1e0ff */
[----:B------:R-:W-:Y:S01]  /*0d30*/  FADD R14, R14, R19 ;  /* 0x000000130e0e7221 */ /* 0x000fe20000000000 */
[----:B------:R-:W-:-:S03]  /*0d40*/  IADD3.X R7, PT, PT, RZ, R7, RZ, P0, !PT ;  /* 0x00000007ff077210 */ /* 0x000fc600007fe4ff */
[----:B------:R-:W-:-:S04]  /*0d50*/  FADD R14, R14, R21 ;  /* 0x000000150e0e7221 */ /* 0x000fc80000000000 */
[----:B------:R-:W-:-:S04]  /*0d60*/  FADD R14, R14, R23 ;  /* 0x000000170e0e7221 */ /* 0x000fc80000000000 */
[----:B------:R-:W-:Y:S01]  /*0d70*/  FADD R14, R14, R25 ;  /* 0x000000190e0e7221 */ /* 0x000fe20000000000 */
[----:B---3--:R-:W-:-:S04]  /*0d80*/  FADD R27, R27, -R0 ;  /* 0x800000001b1b7221 */ /* 0x008fc80000000000 */
[----:B------:R-:W-:-:S04]  /*0d90*/  FFMA.SAT R12, R27, R12, 0.5 ;  /* 0x3f0000001b0c7423 */ /* 0x000fc8000000200c */
[----:B------:R-:W-:-:S04]  /*0da0*/  FFMA.RM R12, R12, R13, 12582913 ;  /* 0x4b4000010c0c7423 */ /* 0x000fc8000000400d */
[C---:B------:R-:W-:Y:S01]  /*0db0*/  FADD R16, R12.reuse, -12583039 ;  /* 0xcb40007f0c107421 */ /* 0x040fe20000000000 */
[----:B------:R-:W-:-:S03]  /*0dc0*/  SHF.L.U32 R12, R12, 0x17, RZ ;  /* 0x000000170c0c7819 */ /* 0x000fc600000006ff */
[----:B------:R-:W-:-:S04]  /*0dd0*/  FFMA R16, R27, 1.4426950216293334961, -R16 ;  /* 0x3fb8aa3b1b107823 */ /* 0x000fc80000000810 */
[----:B------:R-:W-:-:S04]  /*0de0*/  FFMA R16, R27, 1.925963033500011079e-08, R16 ;  /* 0x32a570601b107823 */ /* 0x000fc80000000010 */
[----:B------:R-:W0:Y:S02]  /*0df0*/  MUFU.EX2 R13, R16 ;  /* 0x00000010000d7308 */ /* 0x000e240000000800 */
[----:B0-----:R-:W-:-:S04]  /*0e00*/  FMUL R13, R12, R13 ;  /* 0x0000000d0c0d7220 */ /* 0x001fc80000400000 */
[----:B------:R-:W-:Y:S01]  /*0e10*/  FADD R3, R14, R13 ;  /* 0x0000000d0e037221 */ /* 0x000fe20000000000 */
[----:B------:R1:W-:Y:S01]  /*0e20*/  STG.E desc[UR10][R8.64+0xc], R13 ;  /* 0x00000c0d08007986 */ /* 0x0003e2000c10190a */
[----:B------:R-:W-:Y:S05]  /*0e30*/  BRA.U UP1, `(.L_x_14) ;  /* 0xfffffff901547547 */ /* 0x000fea000b83ffff */
.L_x_13:
[----:B------:R-:W-:Y:S05]  /*0e40*/  BRA.U !UP0, `(.L_x_12) ;  /* 0x0000000508cc7547 */ /* 0x000fea000b800000 */
[----:B------:R-:W0:Y:S01]  /*0e50*/  LDCU UR4, c[0x0][0x384] ;  /* 0x00007080ff0477ac */ /* 0x000e220008000800 */
[----:B------:R-:W-:Y:S02]  /*0e60*/  UISETP.GE.U32.AND UP0, UPT, UR8, 0x4, UPT ;  /* 0x000000040800788c */ /* 0x000fe4000bf06070 */
[----:B0-----:R-:W-:-:S04]  /*0e70*/  ULOP3.LUT UR5, UR4, 0x3, URZ, 0xc0, !UPT ;  /* 0x0000000304057892 */ /* 0x001fc8000f8ec0ff */
[----:B------:R-:W-:-:S03]  /*0e80*/  UISETP.NE.AND UP1, UPT, UR5, URZ, UPT ;  /* 0x000000ff0500728c */ /* 0x000fc6000bf25270 */
[----:B------:R-:W-:Y:S08]  /*0e90*/  BRA.U !UP0, `(.L_x_15) ;  /* 0x0000000108dc7547 */ /* 0x000ff0000b800000 */
[----:B------:R-:W-:-:S05]  /*0ea0*/  IMAD.WIDE.U32 R6, R11, 0x4, R4 ;  /* 0x000000040b067825 */ /* 0x000fca00078e0004 */
[----:B-1----:R-:W2:Y:S01]  /*0eb0*/  LDG.E R9, desc[UR10][R6.64] ;  /* 0x0000000a06097981 */ /* 0x002ea2000c1e1900 */
[----:B------:R-:W-:Y:S01]  /*0ec0*/  HFMA2 R10, -RZ, RZ, 0.96630859375, -0.0022525787353515625 ;  /* 0x3bbb989dff0a7431 */ /* 0x000fe200000001ff */
[----:B------:R-:W-:Y:S01]  /*0ed0*/  MOV R12, 0x437c0000 ;  /* 0x437c0000000c7802 */ /* 0x000fe20000000f00 */
[----:B--2--5:R-:W-:-:S04]  /*0ee0*/  FADD R13, R9, -R0 ;  /* 0x80000000090d7221 */ /* 0x024fc80000000000 */
[----:B------:R-:W-:-:S04]  /*0ef0*/  FFMA.SAT R9, R13, R10, 0.5 ;  /* 0x3f0000000d097423 */ /* 0x000fc8000000200a */
[----:B------:R-:W-:Y:S02]  /*0f00*/  FFMA.RM R14, R9, R12, 12582913 ;  /* 0x4b400001090e7423 */ /* 0x000fe4000000400c */
[----:B------:R-:W0:Y:S02]  /*0f10*/  LDC.64 R8, c[0x0][0x390] ;  /* 0x0000e400ff087b82 */ /* 0x000e240000000a00 */
[C---:B------:R-:W-:Y:S01]  /*0f20*/  FADD R16, R14.reuse, -12583039 ;  /* 0xcb40007f0e107421 */ /* 0x040fe20000000000 */
[----:B------:R-:W-:-:S03]  /*0f30*/  SHF.L.U32 R14, R14, 0x17, RZ ;  /* 0x000000170e0e7819 */ /* 0x000fc600000006ff */
[----:B------:R-:W-:-:S04]  /*0f40*/  FFMA R16, R13, 1.4426950216293334961, -R16 ;  /* 0x3fb8aa3b0d107823 */ /* 0x000fc80000000810 */
[----:B------:R-:W-:Y:S01]  /*0f50*/  FFMA R16, R13, 1.925963033500011079e-08, R16 ;  /* 0x32a570600d107823 */ /* 0x000fe20000000010 */
[----:B------:R-:W-:-:S03]  /*0f60*/  IADD3 R13, PT, PT, R2, R11, RZ ;  /* 0x0000000b020d7210 */ /* 0x000fc60007ffe0ff */
[----:B------:R-:W1:Y:S02]  /*0f70*/  MUFU.EX2 R15, R16 ;  /* 0x00000010000f7308 */ /* 0x000e640000000800 */
[----:B0-----:R-:W-:-:S04]  /*0f80*/  IMAD.WIDE R8, R13, 0x4, R8 ;  /* 0x000000040d087825 */ /* 0x001fc800078e0208 */
        /* <DEDUP_REMOVED lines=10> */
[----:B------:R-:W1:Y:S02]  /*1030*/  MUFU.EX2 R14, R14 ;  /* 0x0000000e000e7308 */ /* 0x000e640000000800 */
[----:B-1----:R-:W-:-:S05]  /*1040*/  FMUL R15, R15, R14 ;  /* 0x0000000e0f0f7220 */ /* 0x002fca0000400000 */
        /* <DEDUP_REMOVED lines=12> */
[----:B------:R1:W2:Y:S01]  /*1110*/  LDG.E R7, desc[UR10][R6.64+0xc] ;  /* 0x00000c0a06077981 */ /* 0x0002a2000c1e1900 */
[----:B------:R-:W-:Y:S01]  /*1120*/  IADD3 R11, PT, PT, R11, 0x4, RZ ;  /* 0x000000040b0b7810 */ /* 0x000fe20007ffe0ff */
[----:B-1----:R-:W-:-:S04]  /*1130*/  FADD R6, R3, R13 ;  /* 0x0000000d03067221 */ /* 0x002fc80000000000 */
[----:B------:R-:W-:-:S04]  /*1140*/  FADD R6, R6, R15 ;  /* 0x0000000f06067221 */ /* 0x000fc80000000000 */
[----:B------:R-:W-:Y:S01]  /*1150*/  FADD R6, R6, R19 ;  /* 0x0000001306067221 */ /* 0x000fe20000000000 */
        /* <DEDUP_REMOVED lines=8> */
[----:B-1----:R-:W-:-:S04]  /*11e0*/  FMUL R21, R21, R10 ;  /* 0x0000000a15157220 */ /* 0x002fc80000400000 */
[----:B------:R-:W-:Y:S01]  /*11f0*/  FADD R3, R6, R21 ;  /* 0x0000001506037221 */ /* 0x000fe20000000000 */
[----:B------:R0:W-:Y:S06]  /*1200*/  STG.E desc[UR10][R8.64+0xc], R21 ;  /* 0x00000c1508007986 */ /* 0x0001ec000c10190a */
.L_x_15:
[----:B------:R-:W-:Y:S05]  /*1210*/  BRA.U !UP1, `(.L_x_12) ;  /* 0x0000000109d87547 */ /* 0x000fea000b800000 */
[----:B------:R-:W-:Y:S02]  /*1220*/  UISETP.NE.AND UP0, UPT, UR5, 0x1, UPT ;  /* 0x000000010500788c */ /* 0x000fe4000bf05270 */
[----:B------:R-:W-:-:S04]  /*1230*/  ULOP3.LUT UR4, UR4, 0x1, URZ, 0xc0, !UPT ;  /* 0x0000000104047892 */ /* 0x000fc8000f8ec0ff */
[----:B------:R-:W-:-:S03]  /*1240*/  UISETP.NE.U32.AND UP1, UPT, UR4, 0x1, UPT ;  /* 0x000000010400788c */ /* 0x000fc6000bf25070 */
[----:B------:R-:W-:Y:S08]  /*1250*/  BRA.U !UP0, `(.L_x_16) ;  /* 0x00000001087c7547 */ /* 0x000ff0000b800000 */
[----:B------:R-:W-:-:S05]  /*1260*/  IMAD.WIDE.U32 R6, R11, 0x4, R4 ;  /* 0x000000040b067825 */ /* 0x000fca00078e0004 */
[----:B01----:R-:W2:Y:S01]  /*1270*/  LDG.E R9, desc[UR10][R6.64] ;  /* 0x0000000a06097981 */ /* 0x003ea2000c1e1900 */
[----:B------:R-:W-:Y:S01]  /*1280*/  HFMA2 R17, -RZ, RZ, 0.96630859375, -0.0022525787353515625 ;  /* 0x3bbb989dff117431 */ /* 0x000fe200000001ff */
[----:B------:R-:W-:Y:S02]  /*1290*/  MOV R19, 0x437c0000 ;  /* 0x437c000000137802 */ /* 0x000fe40000000f00 */
[----:B------:R-:W-:Y:S01]  /*12a0*/  IADD3 R15, PT, PT, R2, R11, RZ ;  /* 0x0000000b020f7210 */ /* 0x000fe20007ffe0ff */
[----:B--2--5:R-:W-:-:S04]  /*12b0*/  FADD R10, R9, -R0 ;  /* 0x80000000090a7221 */ /* 0x024fc80000000000 */
[----:B------:R-:W-:-:S04]  /*12c0*/  FFMA.SAT R8, R10, R17, 0.5 ;  /* 0x3f0000000a087423 */ /* 0x000fc80000002011 */
[----:B------:R-:W-:Y:S02]  /*12d0*/  FFMA.RM R12, R8, R19, 12582913 ;  /* 0x4b400001080c7423 */ /* 0x000fe40000004013 */
[----:B------:R-:W0:Y:S02]  /*12e0*/  LDC.64 R8, c[0x0][0x390] ;  /* 0x0000e400ff087b82 */ /* 0x000e240000000a00 */
[C---:B------:R-:W-:Y:S01]  /*12f0*/  FADD R13, R12.reuse, -12583039 ;  /* 0xcb40007f0c0d7421 */ /* 0x040fe20000000000 */
[----:B------:R-:W-:-:S03]  /*1300*/  SHF.L.U32 R12, R12, 0x17, RZ ;  /* 0x000000170c0c7819 */ /* 0x000fc600000006ff */
[----:B------:R-:W-:-:S04]  /*1310*/  FFMA R13, R10, 1.4426950216293334961, -R13 ;  /* 0x3fb8aa3b0a0d7823 */ /* 0x000fc8000000080d */
[----:B------:R-:W-:-:S06]  /*1320*/  FFMA R13, R10, 1.925963033500011079e-08, R13 ;  /* 0x32a570600a0d7823 */ /* 0x000fcc000000000d */
[----:B------:R-:W1:Y:S01]  /*1330*/  MUFU.EX2 R13, R13 ;  /* 0x0000000d000d7308 */ /* 0x000e620000000800 */
[----:B0-----:R-:W-:-:S04]  /*1340*/  IMAD.WIDE R8, R15, 0x4, R8 ;  /* 0x000000040f087825 */ /* 0x001fc800078e0208 */
[----:B-1----:R-:W-:-:S05]  /*1350*/  FMUL R12, R12, R13 ;  /* 0x0000000d0c0c7220 */ /* 0x002fca0000400000 */
[----:B------:R2:W-:Y:S04]  /*1360*/  STG.E desc[UR10][R8.64], R12 ;  /* 0x0000000c08007986 */ /* 0x0005e8000c10190a */
[----:B------:R-:W3:Y:S01]  /*1370*/  LDG.E R7, desc[UR10][R6.64+0x4] ;  /* 0x0000040a06077981 */ /* 0x000ee2000c1e1900 */
[----:B------:R-:W-:Y:S01]  /*1380*/  FADD R3, R3, R12 ;  /* 0x0000000c03037221 */ /* 0x000fe20000000000 */
[----:B------:R-:W-:Y:S01]  /*1390*/  IADD3 R11, PT, PT, R11, 0x2, RZ ;  /* 0x000000020b0b7810 */ /* 0x000fe20007ffe0ff */
[----:B---3--:R-:W-:-:S04]  /*13a0*/  FADD R10, R7, -R0 ;  /* 0x80000000070a7221 */ /* 0x008fc80000000000 */
[----:B------:R-:W-:-:S04]  /*13b0*/  FFMA.SAT R14, R10, R17, 0.5 ;  /* 0x3f0000000a0e7423 */ /* 0x000fc80000002011 */
[----:B------:R-:W-:-:S04]  /*13c0*/  FFMA.RM R14, R14, R19, 12582913 ;  /* 0x4b4000010e0e7423 */ /* 0x000fc80000004013 */
[C---:B------:R-:W-:Y:S01]  /*13d0*/  FADD R15, R14.reuse, -12583039 ;  /* 0xcb40007f0e0f7421 */ /* 0x040fe20000000000 */
[----:B------:R-:W-:-:S03]  /*13e0*/  SHF.L.U32 R14, R14, 0x17, RZ ;  /* 0x000000170e0e7819 */ /* 0x000fc600000006ff */
[----:B------:R-:W-:-:S04]  /*13f0*/  FFMA R15, R10, 1.4426950216293334961, -R15 ;  /* 0x3fb8aa3b0a0f7823 */ /* 0x000fc8000000080f */
[----:B------:R-:W-:-:S06]  /*1400*/  FFMA R15, R10, 1.925963033500011079e-08, R15 ;  /* 0x32a570600a0f7823 */ /* 0x000fcc000000000f */
[----:B------:R-:W0:Y:S02]  /*1410*/  MUFU.EX2 R15, R15 ;  /* 0x0000000f000f7308 */ /* 0x000e240000000800 */
[----:B0-----:R-:W-:-:S04]  /*1420*/  FMUL R14, R14, R15 ;  /* 0x0000000f0e0e7220 */ /* 0x001fc80000400000 */
[----:B------:R-:W-:Y:S01]  /*1430*/  FADD R3, R3, R14 ;  /* 0x0000000e03037221 */ /* 0x000fe20000000000 */
[----:B------:R2:W-:Y:S06]  /*1440*/  STG.E desc[UR10][R8.64+0x4], R14 ;  /* 0x0000040e08007986 */ /* 0x0005ec000c10190a */
.L_x_16:
[----:B------:R-:W-:Y:S05]  /*1450*/  BRA.U UP1, `(.L_x_12) ;  /* 0x0000000101487547 */ /* 0x000fea000b800000 */
[----:B------:R-:W-:-:S06]  /*1460*/  IMAD.WIDE.U32 R4, R11, 0x4, R4 ;  /* 0x000000040b047825 */ /* 0x000fcc00078e0004 */
[----:B------:R-:W3:Y:S01]  /*1470*/  LDG.E R5, desc[UR10][R4.64] ;  /* 0x0000000a04057981 */ /* 0x000ee2000c1e1900 */
[----:B------:R-:W-:Y:S01]  /*1480*/  HFMA2 R7, -RZ, RZ, 0.96630859375, -0.0022525787353515625 ;  /* 0x3bbb989dff077431 */ /* 0x000fe200000001ff */
[----:B012---:R-:W-:Y:S01]  /*1490*/  MOV R9, 0x437c0000 ;  /* 0x437c000000097802 */ /* 0x007fe20000000f00 */
[----:B---3-5:R-:W-:Y:S01]  /*14a0*/  FADD R0, R5, -R0 ;  /* 0x8000000005007221 */ /* 0x028fe20000000000 */
[----:B------:R-:W-:-:S03]  /*14b0*/  IADD3 R5, PT, PT, R2, R11, RZ ;  /* 0x0000000b02057210 */ /* 0x000fc60007ffe0ff */
        /* <DEDUP_REMOVED lines=9> */
[----:B-1----:R-:W-:-:S04]  /*1550*/  FMUL R8, R8, R9 ;  /* 0x0000000908087220 */ /* 0x002fc80000400000 */
[----:B------:R-:W-:Y:S01]  /*1560*/  FADD R3, R3, R8 ;  /* 0x0000000803037221 */ /* 0x000fe20000000000 */
[----:B------:R3:W-:Y:S06]  /*1570*/  STG.E desc[UR10][R4.64], R8 ;  /* 0x0000000804007986 */ /* 0x0007ec000c10190a */
.L_x_12:
[----:B-----5:R-:W4:Y:S02]  /*1580*/  LDC R0, c[0x0][0x384] ;  /* 0x0000e100ff007b82 */ /* 0x020f240000000800 */
[----:B----4-:R-:W-:-:S13]  /*1590*/  ISETP.GE.AND P0, PT, R0, 0x1, PT ;  /* 0x000000010000780c */ /* 0x010fda0003f06270 */
[----:B------:R-:W-:Y:S05]  /*15a0*/  @!P0 EXIT ;  /* 0x000000000000894d */ /* 0x000fea0003800000 */
[C---:B------:R-:W-:Y:S01]  /*15b0*/  ISETP.GE.U32.AND P0, PT, R0.reuse, 0x10, PT ;  /* 0x000000100000780c */ /* 0x040fe20003f06070 */
[----:B------:R-:W-:Y:S01]  /*15c0*/  HFMA2 R7, -RZ, RZ, 0, 0 ;  /* 0x00000000ff077431 */ /* 0x000fe200000001ff */
[----:B------:R-:W-:-:S11]  /*15d0*/  LOP3.LUT R11, R0, 0xf, RZ, 0xc0, !PT ;  /* 0x0000000f000b7812 */ /* 0x000fd600078ec0ff */
[----:B------:R-:W-:Y:S05]  /*15e0*/  @!P0 BRA `(.L_x_17) ;  /* 0x0000001000108947 */ /* 0x000fea0003800000 */
[----:B------:R-:W4:Y:S01]  /*15f0*/  LDCU.64 UR4, c[0x0][0x390] ;  /* 0x00007200ff0477ac */ /* 0x000f220008000a00 */
[----:B------:R-:W-:Y:S02]  /*1600*/  LOP3.LUT R7, R0, 0x7ffffff0, RZ, 0xc0, !PT ;  /* 0x7ffffff000077812 */ /* 0x000fe400078ec0ff */
[----:B------:R-:W-:Y:S02]  /*1610*/  MOV R6, R2 ;  /* 0x0000000200067202 */ /* 0x000fe40000000f00 */
[----:B0123--:R-:W-:Y:S01]  /*1620*/  IADD3 R8, PT, PT, -R7, RZ, RZ ;  /* 0x000000ff07087210 */ /* 0x00ffe20007ffe1ff */
[----:B----4-:R-:W-:-:S04]  /*1630*/  UIADD3 UR4, UP0, UPT, UR4, 0x20, URZ ;  /* 0x0000002004047890 */ /* 0x010fc8000ff1e0ff */
[----:B------:R-:W-:-:S12]  /*1640*/  UIADD3.X UR5, UPT, UPT, URZ, UR5, URZ, UP0, !UPT ;  /* 0x00000005ff057290 */ /* 0x000fd800087fe4ff */
.L_x_50:
[----:B----4-:R-:W-:Y:S02]  /*1650*/  MOV R4, UR4 ;  /* 0x0000000400047c02 */ /* 0x010fe40008000f00 */
[----:B------:R-:W-:-:S03]  /*1660*/  MOV R5, UR5 ;  /* 0x0000000500057c02 */ /* 0x000fc60008000f00 */
[----:B------:R-:W-:-:S05]  /*1670*/  IMAD.WIDE R4, R6, 0x4, R4 ;  /* 0x0000000406047825 */ /* 0x000fca00078e0204 */
[----:B------:R-:W2:Y:S01]  /*1680*/  LDG.E R0, desc[UR10][R4.64+-0x20] ;  /* 0xffffe00a04007981 */ /* 0x000ea2000c1e1900 */
[----:B------:R-:W0:Y:S01]  /*1690*/  MUFU.RCP R10, R3 ;  /* 0x00000003000a7308 */ /* 0x000e220000001000 */
[----:B------:R-:W-:Y:S01]  /*16a0*/  IADD3 R8, PT, PT, R8, 0x10, RZ ;  /* 0x0000001008087810 */ /* 0x000fe20007ffe0ff */
[----:B------:R-:W-:Y:S03]  /*16b0*/  BSSY.RECONVERGENT B2, `(.L_x_18) ;  /* 0x000000b000027945 */ /* 0x000fe60003800200 */
[----:B------:R-:W-:Y:S01]  /*16c0*/  ISETP.NE.AND P2, PT, R8, RZ, PT ;  /* 0x000000ff0800720c */ /* 0x000fe20003f45270 */
[----:B0-----:R-:W-:-:S04]  /*16d0*/  FFMA R9, R10, -R3, 1 ;  /* 0x3f8000000a097423 */ /* 0x001fc80000000803 */
[----:B------:R-:W-:Y:S01]  /*16e0*/  FFMA R9, R10, R9, R10 ;  /* 0x000000090a097223 */ /* 0x000fe2000000000a */
[----:B--2---:R-:W0:Y:S03]  /*16f0*/  FCHK P0, R0, R3 ;  /* 0x0000000300007302 */ /* 0x004e260000000000 */
[----:B------:R-:W-:-:S04]  /*1700*/  FFMA R10, R0, R9, RZ ;  /* 0x00000009000a7223 */ /* 0x000fc800000000ff */
[----:B------:R-:W-:-:S04]  /*1710*/  FFMA R12, R10, -R3, R0 ;  /* 0x800000030a0c7223 */ /* 0x000fc80000000000 */
[----:B------:R-:W-:Y:S01]  /*1720*/  FFMA R9, R9, R12, R10 ;  /* 0x0000000c09097223 */ /* 0x000fe2000000000a */
[----:B0-----:R-:W-:Y:S06]  /*1730*/  @!P0 BRA `(.L_x_19) ;  /* 0x0000000000088947 */ /* 0x001fec0003800000 */
[----:B------:R-:W-:-:S07]  /*1740*/  MOV R12, 0x1760 ;  /* 0x00001760000c7802 */ /* 0x000fce0000000f00 */
[----:B------:R-:W-:Y:S05]  /*1750*/  CALL.REL.NOINC `($__internal_0_$__cuda_sm3x_div_rn_noftz_f32_slowpath) ;  /* 0x0000001c00547944 */ /* 0x000fea0003c00000 */
.L_x_19:
[----:B------:R-:W-:Y:S05]  /*1760*/  BSYNC.RECONVERGENT B2 ;  /* 0x0000000000027941 */ /* 0x000fea0003800200 */
.L_x_18:
[----:B------:R-:W2:Y:S01]  /*1770*/  LDG.E R15, desc[UR10][R4.64+-0x1c] ;  /* 0xffffe40a040f7981 */ /* 0x000ea2000c1e1900 */
[----:B------:R-:W0:Y:S01]  /*1780*/  MUFU.RCP R0, R3 ;  /* 0x0000000300007308 */ /* 0x000e220000001000 */
[----:B------:R-:W-:Y:S02]  /*1790*/  BSSY.RECONVERGENT B2, `(.L_x_20) ;  /* 0x000000d000027945 */ /* 0x000fe40003800200 */
[----:B------:R1:W-:Y:S01]  /*17a0*/  STG.E desc[UR10][R4.64+-0x20], R9 ;  /* 0xffffe00904007986 */ /* 0x0003e2000c10190a */
[----:B0-----:R-:W-:-:S04]  /*17b0*/  FFMA R13, R0, -R3, 1 ;  /* 0x3f800000000d7423 */ /* 0x001fc80000000803 */
[----:B------:R-:W-:Y:S01]  /*17c0*/  FFMA R0, R0, R13, R0 ;  /* 0x0000000d00007223 */ /* 0x000fe20000000000 */
[----:B--2---:R-:W0:Y:S03]  /*17d0*/  FCHK P0, R15, R3 ;  /* 0x000000030f007302 */ /* 0x004e260000000000 */
[----:B------:R-:W-:-:S04]  /*17e0*/  FFMA R10, R0, R15, RZ ;  /* 0x0000000f000a7223 */ /* 0x000fc800000000ff */
[----:B------:R-:W-:-:S04]  /*17f0*/  FFMA R13, R10, -R3, R15 ;  /* 0x800000030a0d7223 */ /* 0x000fc8000000000f */
[----:B------:R-:W-:Y:S01]  /*1800*/  FFMA R13, R0, R13, R10 ;  /* 0x0000000d000d7223 */ /* 0x000fe2000000000a */
[----:B01----:R-:W-:Y:S06]  /*1810*/  @!P0 BRA `(.L_x_21) ;  /* 0x0000000000108947 */ /* 0x003fec0003800000 */
[----:B------:R-:W-:Y:S02]  /*1820*/  MOV R0, R15 ;  /* 0x0000000f00007202 */ /* 0x000fe40000000f00 */
[----:B------:R-:W-:-:S07]  /*1830*/  MOV R12, 0x1850 ;  /* 0x00001850000c7802 */ /* 0x000fce0000000f00 */
[----:B------:R-:W-:Y:S05]  /*1840*/  CALL.REL.NOINC `($__internal_0_$__cuda_sm3x_div_rn_noftz_f32_slowpath) ;  /* 0x0000001c00187944 */ /* 0x000fea0003c00000 */
[----:B------:R-:W-:-:S07]  /*1850*/  MOV R13, R9 ;  /* 0x00000009000d7202 */ /* 0x000fce0000000f00 */
.L_x_21:
[----:B------:R-:W-:Y:S05]  /*1860*/  BSYNC.RECONVERGENT B2 ;  /* 0x0000000000027941 */ /* 0x000fea0003800200 */
.L_x_20:
        /* <DEDUP_REMOVED lines=14> */
.L_x_23:
[----:B------:R-:W-:Y:S05]  /*1950*/  BSYNC.RECONVERGENT B2 ;  /* 0x0000000000027941 */ /* 0x000fea0003800200 */
.L_x_22:
        /* <DEDUP_REMOVED lines=15> */
.L_x_25:
[----:B------:R-:W-:Y:S05]  /*1a50*/  BSYNC.RECONVERGENT B2 ;  /* 0x0000000000027941 */ /* 0x000fea0003800200 */
.L_x_24:
        /* <DEDUP_REMOVED lines=14> */
.L_x_27:
[----:B------:R-:W-:Y:S05]  /*1b40*/  BSYNC.RECONVERGENT B2 ;  /* 0x0000000000027941 */ /* 0x000fea0003800200 */
.L_x_26:
        /* <DEDUP_REMOVED lines=15> */
.L_x_29:
[----:B------:R-:W-:Y:S05]  /*1c40*/  BSYNC.RECONVERGENT B2 ;  /* 0x0000000000027941 */ /* 0x000fea0003800200 */
.L_x_28:
        /* <DEDUP_REMOVED lines=14> */
.L_x_31:
[----:B------:R-:W-:Y:S05]  /*1d30*/  BSYNC.RECONVERGENT B2 ;  /* 0x0000000000027941 */ /* 0x000fea0003800200 */
.L_x_30:
        /* <DEDUP_REMOVED lines=15> */
.L_x_33:
[----:B------:R-:W-:Y:S05]  /*1e30*/  BSYNC.RECONVERGENT B2 ;  /* 0x0000000000027941 */ /* 0x000fea0003800200 */
.L_x_32:
        /* <DEDUP_REMOVED lines=14> */
.L_x_35:
[----:B------:R-:W-:Y:S05]  /*1f20*/  BSYNC.RECONVERGENT B2 ;  /* 0x0000000000027941 */ /* 0x000fea0003800200 */
.L_x_34:
        /* <DEDUP_REMOVED lines=15> */
.L_x_37:
[----:B------:R-:W-:Y:S05]  /*2020*/  BSYNC.RECONVERGENT B2 ;  /* 0x0000000000027941 */ /* 0x000fea0003800200 */
.L_x_36:
        /* <DEDUP_REMOVED lines=14> */
.L_x_39:
[----:B------:R-:W-:Y:S05]  /*2110*/  BSYNC.RECONVERGENT B2 ;  /* 0x0000000000027941 */ /* 0x000fea0003800200 */
.L_x_38:
        /* <DEDUP_REMOVED lines=15> */
.L_x_41:
[----:B------:R-:W-:Y:S05]  /*2210*/  BSYNC.RECONVERGENT B2 ;  /* 0x0000000000027941 */ /* 0x000fea0003800200 */
.L_x_40:
        /* <DEDUP_REMOVED lines=14> */
.L_x_43:
[----:B------:R-:W-:Y:S05]  /*2300*/  BSYNC.RECONVERGENT B2 ;  /* 0x0000000000027941 */ /* 0x000fea0003800200 */
.L_x_42:
        /* <DEDUP_REMOVED lines=15> */
.L_x_45:
[----:B------:R-:W-:Y:S05]  /*2400*/  BSYNC.RECONVERGENT B2 ;  /* 0x0000000000027941 */ /* 0x000fea0003800200 */
.L_x_44:
        /* <DEDUP_REMOVED lines=14> */
.L_x_47:
[----:B------:R-:W-:Y:S05]  /*24f0*/  BSYNC.RECONVERGENT B2 ;  /* 0x0000000000027941 */ /* 0x000fea0003800200 */
.L_x_46:
        /* <DEDUP_REMOVED lines=15> */
.L_x_49:
[----:B------:R-:W-:Y:S05]  /*25f0*/  BSYNC.RECONVERGENT B2 ;  /* 0x0000000000027941 */ /* 0x000fea0003800200 */
.L_x_48:
[----:B------:R4:W-:Y:S01]  /*2600*/  STG.E desc[UR10][R4.64+0x1c], R13 ;  /* 0x00001c0d04007986 */ /* 0x0009e2000c10190a */
[----:B------:R-:W-:Y:S01]  /*2610*/  IADD3 R6, PT, PT, R6, 0x10, RZ ;  /* 0x0000001006067810 */ /* 0x000fe20007ffe0ff */
[----:B------:R-:W-:Y:S06]  /*2620*/  @P2 BRA `(.L_x_50) ;  /* 0xfffffff000082947 */ /* 0x000fec000383ffff */
.L_x_17:
[----:B------:R-:W-:-:S13]  /*2630*/  ISETP.NE.AND P0, PT, R11, RZ, PT ;  /* 0x000000ff0b00720c */ /* 0x000fda0003f05270 */
[----:B------:R-:W-:Y:S05]  /*2640*/  @!P0 EXIT ;  /* 0x000000000000894d */ /* 0x000fea0003800000 */
[----:B------:R-:W5:Y:S01]  /*2650*/  LDCU UR4, c[0x0][0x384] ;  /* 0x00007080ff0477ac */ /* 0x000f620008000800 */
[----:B------:R-:W-:Y:S01]  /*2660*/  ISETP.GE.U32.AND P0, PT, R11, 0x8, PT ;  /* 0x000000080b00780c */ /* 0x000fe20003f06070 */
[----:B-----5:R-:W-:-:S12]  /*2670*/  ULOP3.LUT UR4, UR4, 0x7, URZ, 0xc0, !UPT ;  /* 0x0000000704047892 */ /* 0x020fd8000f8ec0ff */
[----:B------:R-:W-:Y:S05]  /*2680*/  @!P0 BRA `(.L_x_51) ;  /* 0x0000000800008947 */ /* 0x000fea0003800000 */
[----:B---34-:R-:W3:Y:S01]  /*2690*/  LDC.64 R4, c[0x0][0x390] ;  /* 0x0000e400ff047b82 */ /* 0x018ee20000000a00 */
[----:B012---:R-:W-:-:S05]  /*26a0*/  IADD3 R9, PT, PT, R2, R7, RZ ;  /* 0x0000000702097210 */ /* 0x007fca0007ffe0ff */
[----:B---3--:R-:W-:-:S05]  /*26b0*/  IMAD.WIDE R4, R9, 0x4, R4 ;  /* 0x0000000409047825 */ /* 0x008fca00078e0204 */
[----:B------:R-:W2:Y:S01]  /*26c0*/  LDG.E R11, desc[UR10][R4.64] ;  /* 0x0000000a040b7981 */ /* 0x000ea2000c1e1900 */
[----:B------:R-:W0:Y:S01]  /*26d0*/  MUFU.RCP R0, R3 ;  /* 0x0000000300007308 */ /* 0x000e220000001000 */
[----:B------:R-:W-:Y:S01]  /*26e0*/  BSSY.RECONVERGENT B2, `(.L_x_52) ;  /* 0x000000b000027945 */ /* 0x000fe20003800200 */
[----:B0-----:R-:W-:-:S04]  /*26f0*/  FFMA R9, R0, -R3, 1 ;  /* 0x3f80000000097423 */ /* 0x001fc80000000803 */
[----:B------:R-:W-:Y:S02]  /*2700*/  FFMA R0, R0, R9, R0 ;  /* 0x0000000900007223 */ /* 0x000fe40000000000 */
[----:B--2---:R-:W0:Y:S02]  /*2710*/  FCHK P0, R11, R3 ;  /* 0x000000030b007302 */ /* 0x004e240000000000 */
[----:B------:R-:W-:-:S04]  /*2720*/  FFMA R6, R0, R11, RZ ;  /* 0x0000000b00067223 */ /* 0x000fc800000000ff */
[----:B------:R-:W-:-:S04]  /*2730*/  FFMA R9, R6, -R3, R11 ;  /* 0x8000000306097223 */ /* 0x000fc8000000000b */
[----:B------:R-:W-:Y:S01]  /*2740*/  FFMA R9, R0, R9, R6 ;  /* 0x0000000900097223 */ /* 0x000fe20000000006 */
[----:B0-----:R-:W-:Y:S06]  /*2750*/  @!P0 BRA `(.L_x_53) ;  /* 0x00000000000c8947 */ /* 0x001fec0003800000 */
[----:B------:R-:W-:Y:S02]  /*2760*/  MOV R0, R11 ;  /* 0x0000000b00007202 */ /* 0x000fe40000000f00 */
[----:B------:R-:W-:-:S07]  /*2770*/  MOV R12, 0x2790 ;  /* 0x00002790000c7802 */ /* 0x000fce0000000f00 */
[----:B------:R-:W-:Y:S05]  /*2780*/  CALL.REL.NOINC `($__internal_0_$__cuda_sm3x_div_rn_noftz_f32_slowpath) ;  /* 0x0000000c00487944 */ /* 0x000fea0003c00000 */
.L_x_53:
[----:B------:R-:W-:Y:S05]  /*2790*/  BSYNC.RECONVERGENT B2 ;  /* 0x0000000000027941 */ /* 0x000fea0003800200 */
.L_x_52:
        /* <DEDUP_REMOVED lines=15> */
.L_x_55:
[----:B------:R-:W-:Y:S05]  /*2890*/  BSYNC.RECONVERGENT B2 ;  /* 0x0000000000027941 */ /* 0x000fea0003800200 */
.L_x_54:
        /* <DEDUP_REMOVED lines=14> */
.L_x_57:
[----:B------:R-:W-:Y:S05]  /*2980*/  BSYNC.RECONVERGENT B2 ;  /* 0x0000000000027941 */ /* 0x000fea0003800200 */
.L_x_56:
        /* <DEDUP_REMOVED lines=15> */
.L_x_59:
[----:B------:R-:W-:Y:S05]  /*2a80*/  BSYNC.RECONVERGENT B2 ;  /* 0x0000000000027941 */ /* 0x000fea0003800200 */
.L_x_58:
        /* <DEDUP_REMOVED lines=14> */
.L_x_61:
[----:B------:R-:W-:Y:S05]  /*2b70*/  BSYNC.RECONVERGENT B2 ;  /* 0x0000000000027941 */ /* 0x000fea0003800200 */
.L_x_60:
        /* <DEDUP_REMOVED lines=15> */
.L_x_63:
[----:B------:R-:W-:Y:S05]  /*2c70*/  BSYNC.RECONVERGENT B2 ;  /* 0x0000000000027941 */ /* 0x000fea0003800200 */
.L_x_62:
        /* <DEDUP_REMOVED lines=14> */
.L_x_65:
[----:B------:R-:W-:Y:S05]  /*2d60*/  BSYNC.RECONVERGENT B2 ;  /* 0x0000000000027941 */ /* 0x000fea0003800200 */
.L_x_64:
        /* <DEDUP_REMOVED lines=15> */
.L_x_67:
[----:B------:R-:W-:Y:S05]  /*2e60*/  BSYNC.RECONVERGENT B2 ;  /* 0x0000000000027941 */ /* 0x000fea0003800200 */
.L_x_66:
[----:B------:R0:W-:Y:S01]  /*2e70*/  STG.E desc[UR10][R4.64+0x1c], R11 ;  /* 0x00001c0b04007986 */ /* 0x0001e2000c10190a */
[----:B------:R-:W-:-:S07]  /*2e80*/  IADD3 R7, PT, PT, R7, 0x8, RZ ;  /* 0x0000000807077810 */ /* 0x000fce0007ffe0ff */
.L_x_51:
[----:B------:R-:W-:-:S13]  /*2e90*/  ISETP.NE.AND P0, PT, RZ, UR4, PT ;  /* 0x00000004ff007c0c */ /* 0x000fda000bf05270 */
[----:B------:R-:W-:Y:S05]  /*2ea0*/  @!P0 EXIT ;  /* 0x000000000000894d */ /* 0x000fea0003800000 */
[----:B------:R-:W5:Y:S01]  /*2eb0*/  LDCU UR5, c[0x0][0x384] ;  /* 0x00007080ff0577ac */ /* 0x000f620008000800 */
[----:B------:R-:W-:Y:S02]  /*2ec0*/  UISETP.GE.U32.AND UP0, UPT, UR4, 0x4, UPT ;  /* 0x000000040400788c */ /* 0x000fe4000bf06070 */
[----:B-----5:R-:W-:-:S07]  /*2ed0*/  ULOP3.LUT UR5, UR5, 0x3, URZ, 0xc0, !UPT ;  /* 0x0000000305057892 */ /* 0x020fce000f8ec0ff */
[----:B------:R-:W-:Y:S05]  /*2ee0*/  BRA.U !UP0, `(.L_x_68) ;  /* 0x0000000508087547 */ /* 0x000fea000b800000 */
[----:B0--34-:R-:W0:Y:S01]  /*2ef0*/  LDC.64 R4, c[0x0][0x390] ;  /* 0x0000e400ff047b82 */ /* 0x019e220000000a00 */
[----:B-12---:R-:W-:-:S05]  /*2f00*/  IADD3 R9, PT, PT, R2, R7, RZ ;  /* 0x0000000702097210 */ /* 0x006fca0007ffe0ff */
[----:B0-----:R-:W-:-:S05]  /*2f10*/  IMAD.WIDE R4, R9, 0x4, R4 ;  /* 0x0000000409047825 */ /* 0x001fca00078e0204 */
        /* <DEDUP_REMOVED lines=13> */
.L_x_70:
[----:B------:R-:W-:Y:S05]  /*2ff0*/  BSYNC.RECONVERGENT B2 ;  /* 0x0000000000027941 */ /* 0x000fea0003800200 */
.L_x_69:
        /* <DEDUP_REMOVED lines=15> */
.L_x_72:
[----:B------:R-:W-:Y:S05]  /*30f0*/  BSYNC.RECONVERGENT B2 ;  /* 0x0000000000027941 */ /* 0x000fea0003800200 */
.L_x_71:
        /* <DEDUP_REMOVED lines=14> */
.L_x_74:
[----:B------:R-:W-:Y:S05]  /*31e0*/  BSYNC.RECONVERGENT B2 ;  /* 0x0000000000027941 */ /* 0x000fea0003800200 */
.L_x_73:
        /* <DEDUP_REMOVED lines=15> */
.L_x_76:
[----:B------:R-:W-:Y:S05]  /*32e0*/  BSYNC.RECONVERGENT B2 ;  /* 0x0000000000027941 */ /* 0x000fea0003800200 */
.L_x_75:
[----:B------:R0:W-:Y:S01]  /*32f0*/  STG.E desc[UR10][R4.64+0xc], R11 ;  /* 0x00000c0b04007986 */ /* 0x0001e2000c10190a */
[----:B------:R-:W-:-:S07]  /*3300*/  IADD3 R7, PT, PT, R7, 0x4, RZ ;  /* 0x0000000407077810 */ /* 0x000fce0007ffe0ff */
.L_x_68:
[----:B------:R-:W-:-:S13]  /*3310*/  ISETP.NE.AND P0, PT, RZ, UR5, PT ;  /* 0x00000005ff007c0c */ /* 0x000fda000bf05270 */
[----:B------:R-:W-:Y:S05]  /*3320*/  @!P0 EXIT ;  /* 0x000000000000894d */ /* 0x000fea0003800000 */
[----:B0--34-:R-:W0:Y:S01]  /*3330*/  LDC.64 R4, c[0x0][0x390] ;  /* 0x0000e400ff047b82 */ /* 0x019e220000000a00 */
[----:B------:R-:W-:Y:S01]  /*3340*/  IADD3 R11, PT, PT, R2, R7, RZ ;  /* 0x00000007020b7210 */ /* 0x000fe20007ffe0ff */
[----:B------:R-:W-:-:S12]  /*3350*/  UIADD3 UR4, UPT, UPT, -UR5, URZ, URZ ;  /* 0x000000ff05047290 */ /* 0x000fd8000fffe1ff */
.L_x_79:
[----:B0--3--:R-:W-:-:S05]  /*3360*/  IMAD.WIDE R6, R11, 0x4, R4 ;  /* 0x000000040b067825 */ /* 0x009fca00078e0204 */
[----:B-1----:R-:W3:Y:S01]  /*3370*/  LDG.E R13, desc[UR10][R6.64] ;  /* 0x0000000a060d7981 */ /* 0x002ee2000c1e1900 */
[----:B------:R-:W2:Y:S01]  /*3380*/  MUFU.RCP R0, R3 ;  /* 0x0000000300007308 */ /* 0x000ea20000001000 */
[----:B------:R-:W-:Y:S01]  /*3390*/  UIADD3 UR4, UPT, UPT, UR4, 0x1, URZ ;  /* 0x0000000104047890 */ /* 0x000fe2000fffe0ff */
[----:B------:R-:W-:Y:S03]  /*33a0*/  BSSY.RECONVERGENT B2, `(.L_x_77) ;  /* 0x000000c000027945 */ /* 0x000fe60003800200 */
[----:B------:R-:W-:Y:S01]  /*33b0*/  UISETP.NE.AND UP0, UPT, UR4, URZ, UPT ;  /* 0x000000ff0400728c */ /* 0x000fe2000bf05270 */
[----:B--2---:R-:W-:-:S04]  /*33c0*/  FFMA R9, R0, -R3, 1 ;  /* 0x3f80000000097423 */ /* 0x004fc80000000803 */
[----:B------:R-:W-:Y:S01]  /*33d0*/  FFMA R0, R0, R9, R0 ;  /* 0x0000000900007223 */ /* 0x000fe20000000000 */
[----:B---3--:R-:W0:Y:S03]  /*33e0*/  FCHK P0, R13, R3 ;  /* 0x000000030d007302 */ /* 0x008e260000000000 */
[----:B------:R-:W-:-:S04]  /*33f0*/  FFMA R2, R0, R13, RZ ;  /* 0x0000000d00027223 */ /* 0x000fc800000000ff */
[----:B------:R-:W-:-:S04]  /*3400*/  FFMA R9, R2, -R3, R13 ;  /* 0x8000000302097223 */ /* 0x000fc8000000000d */
[----:B------:R-:W-:Y:S01]  /*3410*/  FFMA R9, R0, R9, R2 ;  /* 0x0000000900097223 */ /* 0x000fe20000000002 */
[----:B0-----:R-:W-:Y:S06]  /*3420*/  @!P0 BRA `(.L_x_78) ;  /* 0x00000000000c8947 */ /* 0x001fec0003800000 */
[----:B------:R-:W-:Y:S02]  /*3430*/  MOV R0, R13 ;  /* 0x0000000d00007202 */ /* 0x000fe40000000f00 */
[----:B------:R-:W-:-:S07]  /*3440*/  MOV R12, 0x3460 ;  /* 0x00003460000c7802 */ /* 0x000fce0000000f00 */
[----:B------:R-:W-:Y:S05]  /*3450*/  CALL.REL.NOINC `($__internal_0_$__cuda_sm3x_div_rn_noftz_f32_slowpath) ;  /* 0x0000000000147944 */ /* 0x000fea0003c00000 */
.L_x_78:
[----:B------:R-:W-:Y:S05]  /*3460*/  BSYNC.RECONVERGENT B2 ;  /* 0x0000000000027941 */ /* 0x000fea0003800200 */
.L_x_77:
[----:B------:R3:W-:Y:S01]  /*3470*/  STG.E desc[UR10][R6.64], R9 ;  /* 0x0000000906007986 */ /* 0x0007e2000c10190a */
[----:B------:R-:W-:Y:S01]  /*3480*/  IADD3 R11, PT, PT, R11, 0x1, RZ ;  /* 0x000000010b0b7810 */ /* 0x000fe20007ffe0ff */
[----:B------:R-:W-:Y:S06]  /*3490*/  BRA.U UP0, `(.L_x_79) ;  /* 0xfffffffd00b07547 */ /* 0x000fec000b83ffff */
[----:B------:R-:W-:Y:S05]  /*34a0*/  EXIT ;  /* 0x000000000000794d */ /* 0x000fea0003800000 */
        .weak           $__internal_0_$__cuda_sm3x_div_rn_noftz_f32_slowpath
        .type           $__internal_0_$__cuda_sm3x_div_rn_noftz_f32_slowpath,@function
        .size           $__internal_0_$__cuda_sm3x_div_rn_noftz_f32_slowpath,(.L_x_97 - $__internal_0_$__cuda_sm3x_div_rn_noftz_f32_slowpath)
$__internal_0_$__cuda_sm3x_div_rn_noftz_f32_slowpath:
[----:B------:R-:W-:Y:S01]  /*34b0*/  SHF.R.U32.HI R10, RZ, 0x17, R3 ;  /* 0x00000017ff0a7819 */ /* 0x000fe20000011603 */
[----:B------:R-:W-:Y:S01]  /*34c0*/  BSSY.RECONVERGENT B0, `(.L_x_80) ;  /* 0x0000063000007945 */ /* 0x000fe20003800200 */
[----:B------:R-:W-:Y:S02]  /*34d0*/  SHF.R.U32.HI R13, RZ, 0x17, R0 ;  /* 0x00000017ff0d7819 */ /* 0x000fe40000011600 */
[----:B------:R-:W-:Y:S02]  /*34e0*/  LOP3.LUT R10, R10, 0xff, RZ, 0xc0, !PT ;  /* 0x000000ff0a0a7812 */ /* 0x000fe400078ec0ff */
[----:B------:R-:W-:Y:S02]  /*34f0*/  LOP3.LUT R13, R13, 0xff, RZ, 0xc0, !PT ;  /* 0x000000ff0d0d7812 */ /* 0x000fe400078ec0ff */
[----:B------:R-:W-:Y:S02]  /*3500*/  IADD3 R16, PT, PT, R10, -0x1, RZ ;  /* 0xffffffff0a107810 */ /* 0x000fe40007ffe0ff */
[----:B------:R-:W-:-:S02]  /*3510*/  IADD3 R14, PT, PT, R13, -0x1, RZ ;  /* 0xffffffff0d0e7810 */ /* 0x000fc40007ffe0ff */
[----:B------:R-:W-:Y:S02]  /*3520*/  ISETP.GT.U32.AND P0, PT, R16, 0xfd, PT ;  /* 0x000000fd1000780c */ /* 0x000fe40003f04070 */
[----:B------:R-:W-:Y:S02]  /*3530*/  MOV R15, R3 ;  /* 0x00000003000f7202 */ /* 0x000fe40000000f00 */
[----:B------:R-:W-:-:S13]  /*3540*/  ISETP.GT.U32.OR P0, PT, R14, 0xfd, P0 ;  /* 0x000000fd0e00780c */ /* 0x000fda0000704470 */
[----:B------:R-:W-:Y:S01]  /*3550*/  @!P0 MOV R9, RZ ;  /* 0x000000ff00098202 */ /* 0x000fe20000000f00 */
[----:B------:R-:W-:Y:S06]  /*3560*/  @!P0 BRA `(.L_x_81) ;  /* 0x00000000005c8947 */ /* 0x000fec0003800000 */
[----:B------:R-:W-:Y:S02]  /*3570*/  FSETP.GTU.FTZ.AND P0, PT, |R0|, +INF , PT ;  /* 0x7f8000000000780b */ /* 0x000fe40003f1c200 */
[----:B------:R-:W-:-:S04]  /*3580*/  FSETP.GTU.FTZ.AND P1, PT, |R3|, +INF , PT ;  /* 0x7f8000000300780b */ /* 0x000fc80003f3c200 */
[----:B------:R-:W-:-:S13]  /*3590*/  PLOP3.LUT P0, PT, P0, P1, PT, 0xf8, 0x8f ;  /* 0x00000000008f781c */ /* 0x000fda0000703f70 */
[----:B------:R-:W-:Y:S05]  /*35a0*/  @P0 BRA `(.L_x_82) ;  /* 0x00000004004c0947 */ /* 0x000fea0003800000 */
[----:B------:R-:W-:-:S13]  /*35b0*/  LOP3.LUT P0, RZ, R15, 0x7fffffff, R0, 0xc8, !PT ;  /* 0x7fffffff0fff7812 */ /* 0x000fda000780c800 */
[----:B------:R-:W-:Y:S05]  /*35c0*/  @!P0 BRA `(.L_x_83) ;  /* 0x00000004003c8947 */ /* 0x000fea0003800000 */
[C---:B------:R-:W-:Y:S02]  /*35d0*/  FSETP.NEU.FTZ.AND P3, PT, |R0|.reuse, +INF , PT ;  /* 0x7f8000000000780b */ /* 0x040fe40003f7d200 */
[----:B------:R-:W-:Y:S02]  /*35e0*/  FSETP.NEU.FTZ.AND P1, PT, |R3|, +INF , PT ;  /* 0x7f8000000300780b */ /* 0x000fe40003f3d200 */
[----:B------:R-:W-:-:S11]  /*35f0*/  FSETP.NEU.FTZ.AND P0, PT, |R0|, +INF , PT ;  /* 0x7f8000000000780b */ /* 0x000fd60003f1d200 */
[----:B------:R-:W-:Y:S05]  /*3600*/  @!P1 BRA !P3, `(.L_x_83) ;  /* 0x00000004002c9947 */ /* 0x000fea0005800000 */
[----:B------:R-:W-:-:S04]  /*3610*/  LOP3.LUT P3, RZ, R0, 0x7fffffff, RZ, 0xc0, !PT ;  /* 0x7fffffff00ff7812 */ /* 0x000fc8000786c0ff */
[----:B------:R-:W-:-:S13]  /*3620*/  PLOP3.LUT P1, PT, P1, P3, PT, 0x2f, 0xf2 ;  /* 0x0000000000f2781c */ /* 0x000fda0000f26577 */
[----:B------:R-:W-:Y:S05]  /*3630*/  @P1 BRA `(.L_x_84) ;  /* 0x0000000400181947 */ /* 0x000fea0003800000 */
[----:B------:R-:W-:-:S04]  /*3640*/  LOP3.LUT P1, RZ, R15, 0x7fffffff, RZ, 0xc0, !PT ;  /* 0x7fffffff0fff7812 */ /* 0x000fc8000782c0ff */
[----:B------:R-:W-:-:S13]  /*3650*/  PLOP3.LUT P0, PT, P0, P1, PT, 0x2f, 0xf2 ;  /* 0x0000000000f2781c */ /* 0x000fda0000702577 */
[----:B------:R-:W-:Y:S05]  /*3660*/  @P0 BRA `(.L_x_85) ;  /* 0x0000000400000947 */ /* 0x000fea0003800000 */
[----:B------:R-:W-:Y:S02]  /*3670*/  ISETP.GE.AND P0, PT, R14, RZ, PT ;  /* 0x000000ff0e00720c */ /* 0x000fe40003f06270 */
[----:B------:R-:W-:-:S11]  /*3680*/  ISETP.GE.AND P1, PT, R16, RZ, PT ;  /* 0x000000ff1000720c */ /* 0x000fd60003f26270 */
[----:B------:R-:W-:Y:S01]  /*3690*/  @P0 MOV R9, RZ ;  /* 0x000000ff00090202 */ /* 0x000fe20000000f00 */
[----:B------:R-:W-:Y:S01]  /*36a0*/  @!P0 FFMA R0, R0, 1.84467440737095516160e+19, RZ ;  /* 0x5f80000000008823 */ /* 0x000fe200000000ff */
[----:B------:R-:W-:Y:S01]  /*36b0*/  @!P0 MOV R9, 0xffffffc0 ;  /* 0xffffffc000098802 */ /* 0x000fe20000000f00 */
[----:B------:R-:W-:-:S03]  /*36c0*/  @!P1 FFMA R15, R3, 1.84467440737095516160e+19, RZ ;  /* 0x5f800000030f9823 */ /* 0x000fc600000000ff */
[----:B------:R-:W-:-:S07]  /*36d0*/  @!P1 IADD3 R9, PT, PT, R9, 0x40, RZ ;  /* 0x0000004009099810 */ /* 0x000fce0007ffe0ff */
.L_x_81:
[----:B------:R-:W-:Y:S01]  /*36e0*/  LEA R14, R10, 0xc0800000, 0x17 ;  /* 0xc08000000a0e7811 */ /* 0x000fe200078eb8ff */
[----:B------:R-:W-:Y:S01]  /*36f0*/  BSSY.RECONVERGENT B1, `(.L_x_86) ;  /* 0x0000036000017945 */ /* 0x000fe20003800200 */
[----:B------:R-:W-:Y:S02]  /*3700*/  IADD3 R13, PT, PT, R13, -0x7f, RZ ;  /* 0xffffff810d0d7810 */ /* 0x000fe40007ffe0ff */
[----:B------:R-:W-:-:S03]  /*3710*/  IADD3 R16, PT, PT, -R14, R15, RZ ;  /* 0x0000000f0e107210 */ /* 0x000fc60007ffe1ff */
[C---:B------:R-:W-:Y:S01]  /*3720*/  IMAD R0, R13.reuse, -0x800000, R0 ;  /* 0xff8000000d007824 */ /* 0x040fe200078e0200 */
[----:B------:R0:W1:Y:S01]  /*3730*/  MUFU.RCP R14, R16 ;  /* 0x00000010000e7308 */ /* 0x0000620000001000 */
[----:B------:R-:W-:Y:S01]  /*3740*/  FADD.FTZ R17, -R16, -RZ ;  /* 0x800000ff10117221 */ /* 0x000fe20000010100 */
[----:B0-----:R-:W-:-:S04]  /*3750*/  IADD3 R16, PT, PT, R13, 0x7f, -R10 ;  /* 0x0000007f0d107810 */ /* 0x001fc80007ffe80a */
[----:B------:R-:W-:Y:S01]  /*3760*/  IADD3 R9, PT, PT, R16, R9, RZ ;  /* 0x0000000910097210 */ /* 0x000fe20007ffe0ff */
[----:B-1----:R-:W-:-:S04]  /*3770*/  FFMA R15, R14, R17, 1 ;  /* 0x3f8000000e0f7423 */ /* 0x002fc80000000011 */
[----:B------:R-:W-:-:S04]  /*3780*/  FFMA R15, R14, R15, R14 ;  /* 0x0000000f0e0f7223 */ /* 0x000fc8000000000e */
[----:B------:R-:W-:-:S04]  /*3790*/  FFMA R14, R0, R15, RZ ;  /* 0x0000000f000e7223 */ /* 0x000fc800000000ff */
[----:B------:R-:W-:-:S04]  /*37a0*/  FFMA R18, R17, R14, R0 ;  /* 0x0000000e11127223 */ /* 0x000fc80000000000 */
[----:B------:R-:W-:-:S04]  /*37b0*/  FFMA R14, R15, R18, R14 ;  /* 0x000000120f0e7223 */ /* 0x000fc8000000000e */
[----:B------:R-:W-:-:S04]  /*37c0*/  FFMA R17, R17, R14, R0 ;  /* 0x0000000e11117223 */ /* 0x000fc80000000000 */
[----:B------:R-:W-:-:S05]  /*37d0*/  FFMA R0, R15, R17, R14 ;  /* 0x000000110f007223 */ /* 0x000fca000000000e */
[----:B------:R-:W-:-:S04]  /*37e0*/  SHF.R.U32.HI R10, RZ, 0x17, R0 ;  /* 0x00000017ff0a7819 */ /* 0x000fc80000011600 */
[----:B------:R-:W-:-:S04]  /*37f0*/  LOP3.LUT R10, R10, 0xff, RZ, 0xc0, !PT ;  /* 0x000000ff0a0a7812 */ /* 0x000fc800078ec0ff */
[----:B------:R-:W-:-:S04]  /*3800*/  IADD3 R10, PT, PT, R10, R9, RZ ;  /* 0x000000090a0a7210 */ /* 0x000fc80007ffe0ff */
[----:B------:R-:W-:-:S04]  /*3810*/  IADD3 R13, PT, PT, R10, -0x1, RZ ;  /* 0xffffffff0a0d7810 */ /* 0x000fc80007ffe0ff */
[----:B------:R-:W-:-:S13]  /*3820*/  ISETP.GE.U32.AND P0, PT, R13, 0xfe, PT ;  /* 0x000000fe0d00780c */ /* 0x000fda0003f06070 */
[----:B------:R-:W-:Y:S05]  /*3830*/  @!P0 BRA `(.L_x_87) ;  /* 0x0000000000808947 */ /* 0x000fea0003800000 */
[----:B------:R-:W-:-:S13]  /*3840*/  ISETP.GT.AND P0, PT, R10, 0xfe, PT ;  /* 0x000000fe0a00780c */ /* 0x000fda0003f04270 */
[----:B------:R-:W-:Y:S05]  /*3850*/  @P0 BRA `(.L_x_88) ;  /* 0x00000000006c0947 */ /* 0x000fea0003800000 */
[----:B------:R-:W-:-:S13]  /*3860*/  ISETP.GE.AND P0, PT, R10, 0x1, PT ;  /* 0x000000010a00780c */ /* 0x000fda0003f06270 */
[----:B------:R-:W-:Y:S05]  /*3870*/  @P0 BRA `(.L_x_89) ;  /* 0x0000000000740947 */ /* 0x000fea0003800000 */
[----:B------:R-:W-:Y:S02]  /*3880*/  ISETP.GE.AND P0, PT, R10, -0x18, PT ;  /* 0xffffffe80a00780c */ /* 0x000fe40003f06270 */
[----:B------:R-:W-:-:S11]  /*3890*/  LOP3.LUT R0, R0, 0x80000000, RZ, 0xc0, !PT ;  /* 0x8000000000007812 */ /* 0x000fd600078ec0ff */
[----:B------:R-:W-:Y:S05]  /*38a0*/  @!P0 BRA `(.L_x_89) ;  /* 0x0000000000688947 */ /* 0x000fea0003800000 */
[-CC-:B------:R-:W-:Y:S01]  /*38b0*/  FFMA.RZ R9, R15, R17.reuse, R14.reuse ;  /* 0x000000110f097223 */ /* 0x180fe2000000c00e */
[C---:B------:R-:W-:Y:S02]  /*38c0*/  IADD3 R16, PT, PT, R10.reuse, 0x20, RZ ;  /* 0x000000200a107810 */ /* 0x040fe40007ffe0ff */
[C---:B------:R-:W-:Y:S02]  /*38d0*/  ISETP.NE.AND P3, PT, R10.reuse, RZ, PT ;  /* 0x000000ff0a00720c */ /* 0x040fe40003f65270 */
[----:B------:R-:W-:Y:S01]  /*38e0*/  LOP3.LUT R13, R9, 0x7fffff, RZ, 0xc0, !PT ;  /* 0x007fffff090d7812 */ /* 0x000fe200078ec0ff */
[CCC-:B------:R-:W-:Y:S01]  /*38f0*/  FFMA.RP R9, R15.reuse, R17.reuse, R14.reuse ;  /* 0x000000110f097223 */ /* 0x1c0fe2000000800e */
[----:B------:R-:W-:Y:S01]  /*3900*/  FFMA.RM R14, R15, R17, R14 ;  /* 0x000000110f0e7223 */ /* 0x000fe2000000400e */
[----:B------:R-:W-:Y:S02]  /*3910*/  ISETP.NE.AND P1, PT, R10, RZ, PT ;  /* 0x000000ff0a00720c */ /* 0x000fe40003f25270 */
[----:B------:R-:W-:-:S02]  /*3920*/  LOP3.LUT R13, R13, 0x800000, RZ, 0xfc, !PT ;  /* 0x008000000d0d7812 */ /* 0x000fc400078efcff */
[----:B------:R-:W-:Y:S02]  /*3930*/  IADD3 R10, PT, PT, -R10, RZ, RZ ;  /* 0x000000ff0a0a7210 */ /* 0x000fe40007ffe1ff */
[----:B------:R-:W-:Y:S02]  /*3940*/  SHF.L.U32 R16, R13, R16, RZ ;  /* 0x000000100d107219 */ /* 0x000fe400000006ff */
[----:B------:R-:W-:Y:S02]  /*3950*/  FSETP.NEU.FTZ.AND P0, PT, R9, R14, PT ;  /* 0x0000000e0900720b */ /* 0x000fe40003f1d000 */
[----:B------:R-:W-:Y:S02]  /*3960*/  SEL R10, R10, RZ, P3 ;  /* 0x000000ff0a0a7207 */ /* 0x000fe40001800000 */
[----:B------:R-:W-:Y:S02]  /*3970*/  ISETP.NE.AND P1, PT, R16, RZ, P1 ;  /* 0x000000ff1000720c */ /* 0x000fe40000f25270 */
[----:B------:R-:W-:-:S02]  /*3980*/  SHF.R.U32.HI R10, RZ, R10, R13 ;  /* 0x0000000aff0a7219 */ /* 0x000fc4000001160d */
[----:B------:R-:W-:Y:S02]  /*3990*/  PLOP3.LUT P0, PT, P0, P1, PT, 0xf8, 0x8f ;  /* 0x00000000008f781c */ /* 0x000fe40000703f70 */
[----:B------:R-:W-:Y:S02]  /*39a0*/  SHF.R.U32.HI R14, RZ, 0x1, R10 ;  /* 0x00000001ff0e7819 */ /* 0x000fe4000001160a */
[----:B------:R-:W-:-:S04]  /*39b0*/  SEL R9, RZ, 0x1, !P0 ;  /* 0x00000001ff097807 */ /* 0x000fc80004000000 */
[----:B------:R-:W-:-:S04]  /*39c0*/  LOP3.LUT R9, R9, 0x1, R14, 0xf8, !PT ;  /* 0x0000000109097812 */ /* 0x000fc800078ef80e */
[----:B------:R-:W-:-:S04]  /*39d0*/  LOP3.LUT R9, R9, R10, RZ, 0xc0, !PT ;  /* 0x0000000a09097212 */ /* 0x000fc800078ec0ff */
[----:B------:R-:W-:-:S04]  /*39e0*/  IADD3 R9, PT, PT, R14, R9, RZ ;  /* 0x000000090e097210 */ /* 0x000fc80007ffe0ff */
[----:B------:R-:W-:Y:S01]  /*39f0*/  LOP3.LUT R0, R9, R0, RZ, 0xfc, !PT ;  /* 0x0000000009007212 */ /* 0x000fe200078efcff */
[----:B------:R-:W-:Y:S06]  /*3a00*/  BRA `(.L_x_89) ;  /* 0x0000000000107947 */ /* 0x000fec0003800000 */
.L_x_88:
[----:B------:R-:W-:-:S04]  /*3a10*/  LOP3.LUT R0, R0, 0x80000000, RZ, 0xc0, !PT ;  /* 0x8000000000007812 */ /* 0x000fc800078ec0ff */
[----:B------:R-:W-:Y:S01]  /*3a20*/  LOP3.LUT R0, R0, 0x7f800000, RZ, 0xfc, !PT ;  /* 0x7f80000000007812 */ /* 0x000fe200078efcff */
[----:B------:R-:W-:Y:S06]  /*3a30*/  BRA `(.L_x_89) ;  /* 0x0000000000047947 */ /* 0x000fec0003800000 */
.L_x_87:
[----:B------:R-:W-:-:S07]  /*3a40*/  LEA R0, R9, R0, 0x17 ;  /* 0x0000000009007211 */ /* 0x000fce00078eb8ff */
.L_x_89:
[----:B------:R-:W-:Y:S05]  /*3a50*/  BSYNC.RECONVERGENT B1 ;  /* 0x0000000000017941 */ /* 0x000fea0003800200 */
.L_x_86:
[----:B------:R-:W-:Y:S05]  /*3a60*/  BRA `(.L_x_90) ;  /* 0x0000000000207947 */ /* 0x000fea0003800000 */
.L_x_85:
[----:B------:R-:W-:-:S04]  /*3a70*/  LOP3.LUT R0, R15, 0x80000000, R0, 0x48, !PT ;  /* 0x800000000f007812 */ /* 0x000fc800078e4800 */
[----:B------:R-:W-:Y:S01]  /*3a80*/  LOP3.LUT R0, R0, 0x7f800000, RZ, 0xfc, !PT ;  /* 0x7f80000000007812 */ /* 0x000fe200078efcff */
[----:B------:R-:W-:Y:S06]  /*3a90*/  BRA `(.L_x_90) ;  /* 0x0000000000147947 */ /* 0x000fec0003800000 */
.L_x_84:
[----:B------:R-:W-:Y:S01]  /*3aa0*/  LOP3.LUT R0, R15, 0x80000000, R0, 0x48, !PT ;  /* 0x800000000f007812 */ /* 0x000fe200078e4800 */
[----:B------:R-:W-:Y:S06]  /*3ab0*/  BRA `(.L_x_90) ;  /* 0x00000000000c7947 */ /* 0x000fec0003800000 */
.L_x_83:
[----:B------:R-:W0:Y:S01]  /*3ac0*/  MUFU.RSQ R0, -QNAN ;  /* 0xffc0000000007908 */ /* 0x000e220000001400 */
[----:B------:R-:W-:Y:S05]  /*3ad0*/  BRA `(.L_x_90) ;  /* 0x0000000000047947 */ /* 0x000fea0003800000 */
.L_x_82:
[----:B------:R-:W-:-:S07]  /*3ae0*/  FADD.FTZ R0, R0, R3 ;  /* 0x0000000300007221 */ /* 0x000fce0000010000 */
.L_x_90:
[----:B------:R-:W-:Y:S05]  /*3af0*/  BSYNC.RECONVERGENT B0 ;  /* 0x0000000000007941 */ /* 0x000fea0003800200 */
.L_x_80:
[----:B------:R-:W-:Y:S01]  /*3b00*/  HFMA2 R13, -RZ, RZ, 0, 0 ;  /* 0x00000000ff0d7431 */ /* 0x000fe200000001ff */
[----:B0-----:R-:W-:-:S03]  /*3b10*/  MOV R9, R0 ;  /* 0x0000000000097202 */ /* 0x001fc60000000f00 */
[----:B------:R-:W-:Y:S05]  /*3b20*/  RET.REL.NODEC R12 `(_Z7softmaxiiPKfPf) ;  /* 0xffffffc40c347950 */ /* 0x000fea0003c3ffff */
.L_x_91:
        /* <DEDUP_REMOVED lines=13> */
.L_x_97:


//--------------------- .text._Z13matmul_kerneliiiPKfS0_Pf --------------------------
	.section	.text._Z13matmul_kerneliiiPKfS0_Pf,"ax",@progbits
	.align	128
        .global         _Z13matmul_kerneliiiPKfS0_Pf
        .type           _Z13matmul_kerneliiiPKfS0_Pf,@function
        .size           _Z13matmul_kerneliiiPKfS0_Pf,(.L_x_103 - _Z13matmul_kerneliiiPKfS0_Pf)
        .other          _Z13matmul_kerneliiiPKfS0_Pf,@"STO_CUDA_ENTRY STV_DEFAULT"
_Z13matmul_kerneliiiPKfS0_Pf:
.text._Z13matmul_kerneliiiPKfS0_Pf:
[----:B------:R-:W-:Y:S01]  /*0000*/  LDC R1, c[0x0][0x37c] ;  /* 0x0000df00ff017b82 */ /* 0x000fe20000000800 */
[----:B------:R-:W0:Y:S07]  /*0010*/  S2R R5, SR_TID.X ;  /* 0x0000000000057919 */ /* 0x000e2e0000002100 */
[----:B------:R-:W1:Y:S01]  /*0020*/  LDC R19, c[0x0][0x364] ;  /* 0x0000d900ff137b82 */ /* 0x000e620000000800 */
[----:B------:R-:W1:Y:S07]  /*0030*/  S2R R4, SR_TID.Y ;  /* 0x0000000000047919 */ /* 0x000e6e0000002200 */
[----:B------:R-:W0:Y:S08]  /*0040*/  S2UR UR5, SR_CTAID.X ;  /* 0x00000000000579c3 */ /* 0x000e300000002500 */
[----:B------:R-:W0:Y:S08]  /*0050*/  LDC R0, c[0x0][0x360] ;  /* 0x0000d800ff007b82 */ /* 0x000e300000000800 */
[----:B------:R-:W1:Y:S08]  /*0060*/  S2UR UR4, SR_CTAID.Y ;  /* 0x00000000000479c3 */ /* 0x000e700000002600 */
[----:B------:R-:W2:Y:S01]  /*0070*/  LDC.64 R2, c[0x0][0x380] ;  /* 0x0000e000ff027b82 */ /* 0x000ea20000000a00 */
[----:B0-----:R-:W-:-:S02]  /*0080*/  IMAD R0, R0, UR5, R5 ;  /* 0x0000000500007c24 */ /* 0x001fc4000f8e0205 */
[----:B-1----:R-:W-:-:S03]  /*0090*/  IMAD R19, R19, UR4, R4 ;  /* 0x0000000413137c24 */ /* 0x002fc6000f8e0204 */
[----:B--2---:R-:W-:-:S04]  /*00a0*/  ISETP.GE.AND P0, PT, R0, R3, PT ;  /* 0x000000030000720c */ /* 0x004fc80003f06270 */
[----:B------:R-:W-:-:S13]  /*00b0*/  ISETP.GE.OR P0, PT, R19, R2, P0 ;  /* 0x000000021300720c */ /* 0x000fda0000706670 */
[----:B------:R-:W-:Y:S05]  /*00c0*/  @P0 EXIT ;  /* 0x000000000000094d */ /* 0x000fea0003800000 */
[----:B------:R-:W0:Y:S01]  /*00d0*/  LDC R2, c[0x0][0x388] ;  /* 0x0000e200ff027b82 */ /* 0x000e220000000800 */
[----:B------:R-:W1:Y:S01]  /*00e0*/  LDCU.64 UR4, c[0x0][0x358] ;  /* 0x00006b00ff0477ac */ /* 0x000e620008000a00 */
[----:B------:R-:W-:Y:S01]  /*00f0*/  HFMA2 R24, -RZ, RZ, 0, 0 ;  /* 0x00000000ff187431 */ /* 0x000fe200000001ff */
[----:B0-----:R-:W-:-:S13]  /*0100*/  ISETP.GE.AND P0, PT, R2, 0x1, PT ;  /* 0x000000010200780c */ /* 0x001fda0003f06270 */
[----:B-1----:R-:W-:Y:S05]  /*0110*/  @!P0 BRA `(.L_x_92) ;  /* 0x0000000400e08947 */ /* 0x002fea0003800000 */
[C---:B------:R-:W-:Y:S01]  /*0120*/  ISETP.GE.U32.AND P1, PT, R2.reuse, 0x8, PT ;  /* 0x000000080200780c */ /* 0x040fe20003f26070 */
[----:B------:R-:W-:Y:S01]  /*0130*/  IMAD R20, R19, R2, RZ ;  /* 0x0000000213147224 */ /* 0x000fe200078e02ff */
[----:B------:R-:W-:Y:S02]  /*0140*/  LOP3.LUT R27, R2, 0x7, RZ, 0xc0, !PT ;  /* 0x00000007021b7812 */ /* 0x000fe400078ec0ff */
[----:B------:R-:W-:Y:S02]  /*0150*/  MOV R24, RZ ;  /* 0x000000ff00187202 */ /* 0x000fe40000000f00 */
[----:B------:R-:W-:Y:S02]  /*0160*/  ISETP.NE.AND P0, PT, R27, RZ, PT ;  /* 0x000000ff1b00720c */ /* 0x000fe40003f05270 */
[----:B------:R-:W-:-:S05]  /*0170*/  MOV R21, RZ ;  /* 0x000000ff00157202 */ /* 0x000fca0000000f00 */
[----:B------:R-:W-:Y:S06]  /*0180*/  @!P1 BRA `(.L_x_93) ;  /* 0x0000000000c49947 */ /* 0x000fec0003800000 */
[----:B------:R-:W0:Y:S01]  /*0190*/  LDC.64 R4, c[0x0][0x390] ;  /* 0x0000e400ff047b82 */ /* 0x000e220000000a00 */
[----:B------:R-:W-:Y:S02]  /*01a0*/  LOP3.LUT R21, R2, 0x7ffffff8, RZ, 0xc0, !PT ;  /* 0x7ffffff802157812 */ /* 0x000fe400078ec0ff */
[----:B------:R-:W-:Y:S02]  /*01b0*/  MOV R24, RZ ;  /* 0x000000ff00187202 */ /* 0x000fe40000000f00 */
[----:B------:R-:W-:Y:S02]  /*01c0*/  MOV R18, R0 ;  /* 0x0000000000127202 */ /* 0x000fe40000000f00 */
[----:B------:R-:W-:Y:S01]  /*01d0*/  IADD3 R22, PT, PT, -R21, RZ, RZ ;  /* 0x000000ff15167210 */ /* 0x000fe20007ffe1ff */
[----:B0-----:R-:W-:-:S03]  /*01e0*/  IMAD.WIDE.U32 R4, R20, 0x4, R4 ;  /* 0x0000000414047825 */ /* 0x001fc600078e0004 */
[----:B------:R-:W-:-:S04]  /*01f0*/  IADD3 R6, P1, PT, R4, 0x10, RZ ;  /* 0x0000001004067810 */ /* 0x000fc80007f3e0ff */
[----:B------:R-:W-:-:S09]  /*0200*/  IADD3.X R7, PT, PT, RZ, R5, RZ, P1, !PT ;  /* 0x00000005ff077210 */ /* 0x000fd20000ffe4ff */
.L_x_94:
[----:B------:R-:W0:Y:S01]  /*0210*/  LDC.64 R16, c[0x0][0x398] ;  /* 0x0000e600ff107b82 */ /* 0x000e220000000a00 */
[----:B------:R-:W-:Y:S02]  /*0220*/  MOV R4, R6 ;  /* 0x0000000600047202 */ /* 0x000fe40000000f00 */
[----:B------:R-:W-:-:S05]  /*0230*/  MOV R5, R7 ;  /* 0x0000000700057202 */ /* 0x000fca0000000f00 */
[----:B------:R-:W2:Y:S04]  /*0240*/  LDG.E R25, desc[UR4][R4.64+-0x10] ;  /* 0xfffff00404197981 */ /* 0x000ea8000c1e1900 */
[----:B------:R-:W3:Y:S04]  /*0250*/  LDG.E R23, desc[UR4][R4.64+-0xc] ;  /* 0xfffff40404177981 */ /* 0x000ee8000c1e1900 */
[----:B------:R-:W4:Y:S04]  /*0260*/  LDG.E R29, desc[UR4][R4.64+-0x8] ;  /* 0xfffff804041d7981 */ /* 0x000f28000c1e1900 */
[----:B------:R-:W5:Y:S01]  /*0270*/  LDG.E R28, desc[UR4][R4.64+-0x4] ;  /* 0xfffffc04041c7981 */ /* 0x000f62000c1e1900 */
[----:B0-----:R-:W-:-:S05]  /*0280*/  IMAD.WIDE R16, R18, 0x4, R16 ;  /* 0x0000000412107825 */ /* 0x001fca00078e0210 */
[----:B------:R0:W2:Y:S01]  /*0290*/  LDG.E R26, desc[UR4][R16.64] ;  /* 0x00000004101a7981 */ /* 0x0000a2000c1e1900 */
[----:B------:R-:W-:-:S04]  /*02a0*/  IMAD.WIDE R14, R3, 0x4, R16 ;  /* 0x00000004030e7825 */ /* 0x000fc800078e0210 */
[C---:B------:R-:W-:Y:S02]  /*02b0*/  IMAD.WIDE R6, R3.reuse, 0x4, R14 ;  /* 0x0000000403067825 */ /* 0x040fe400078e020e */
[----:B------:R-:W3:Y:S02]  /*02c0*/  LDG.E R14, desc[UR4][R14.64] ;  /* 0x000000040e0e7981 */ /* 0x000ee4000c1e1900 */
[C---:B------:R-:W-:Y:S02]  /*02d0*/  IMAD.WIDE R10, R3.reuse, 0x4, R6 ;  /* 0x00000004030a7825 */ /* 0x040fe400078e0206 */
[----:B------:R-:W4:Y:S02]  /*02e0*/  LDG.E R6, desc[UR4][R6.64] ;  /* 0x0000000406067981 */ /* 0x000f24000c1e1900 */
[C---:B------:R-:W-:Y:S02]  /*02f0*/  IMAD.WIDE R8, R3.reuse, 0x4, R10 ;  /* 0x0000000403087825 */ /* 0x040fe400078e020a */
[----:B------:R-:W5:Y:S02]  /*0300*/  LDG.E R10, desc[UR4][R10.64] ;  /* 0x000000040a0a7981 */ /* 0x000f64000c1e1900 */
[----:B------:R-:W-:-:S02]  /*0310*/  IMAD.WIDE R12, R3, 0x4, R8 ;  /* 0x00000004030c7825 */ /* 0x000fc400078e0208 */
[----:B------:R-:W5:Y:S04]  /*0320*/  LDG.E R7, desc[UR4][R4.64] ;  /* 0x0000000404077981 */ /* 0x000f68000c1e1900 */
[----:B------:R-:W5:Y:S01]  /*0330*/  LDG.E R8, desc[UR4][R8.64] ;  /* 0x0000000408087981 */ /* 0x000f62000c1e1900 */
[----:B0-----:R-:W-:-:S03]  /*0340*/  IMAD.WIDE R16, R3, 0x4, R12 ;  /* 0x0000000403107825 */ /* 0x001fc600078e020c */
[----:B------:R-:W5:Y:S04]  /*0350*/  LDG.E R12, desc[UR4][R12.64] ;  /* 0x000000040c0c7981 */ /* 0x000f68000c1e1900 */
[----:B------:R-:W5:Y:S04]  /*0360*/  LDG.E R15, desc[UR4][R16.64] ;  /* 0x00000004100f7981 */ /* 0x000f68000c1e1900 */
[----:B------:R-:W5:Y:S04]  /*0370*/  LDG.E R9, desc[UR4][R4.64+0x4] ;  /* 0x0000040404097981 */ /* 0x000f68000c1e1900 */
[----:B------:R-:W5:Y:S01]  /*0380*/  LDG.E R11, desc[UR4][R4.64+0xc] ;  /* 0x00000c04040b7981 */ /* 0x000f62000c1e1900 */
[----:B--2---:R-:W-:Y:S01]  /*0390*/  FFMA R26, R25, R26, R24 ;  /* 0x0000001a191a7223 */ /* 0x004fe20000000018 */
[----:B------:R-:W-:-:S02]  /*03a0*/  IMAD.WIDE R24, R3, 0x4, R16 ;  /* 0x0000000403187825 */ /* 0x000fc400078e0210 */
[----:B------:R-:W2:Y:S04]  /*03b0*/  LDG.E R16, desc[UR4][R4.64+0x8] ;  /* 0x0000080404107981 */ /* 0x000ea8000c1e1900 */
[----:B------:R-:W2:Y:S01]  /*03c0*/  LDG.E R24, desc[UR4][R24.64] ;  /* 0x0000000418187981 */ /* 0x000ea2000c1e1900 */
[----:B---3--:R-:W-:Y:S01]  /*03d0*/  FFMA R14, R23, R14, R26 ;  /* 0x0000000e170e7223 */ /* 0x008fe2000000001a */
[----:B------:R-:W-:-:S03]  /*03e0*/  IADD3 R22, PT, PT, R22, 0x8, RZ ;  /* 0x0000000816167810 */ /* 0x000fc60007ffe0ff */
[----:B----4-:R-:W-:Y:S01]  /*03f0*/  FFMA R29, R29, R6, R14 ;  /* 0x000000061d1d7223 */ /* 0x010fe2000000000e */
[----:B------:R-:W-:-:S03]  /*0400*/  ISETP.NE.AND P1, PT, R22, RZ, PT ;  /* 0x000000ff1600720c */ /* 0x000fc60003f25270 */
[----:B-----5:R-:W-:Y:S01]  /*0410*/  FFMA R10, R28, R10, R29 ;  /* 0x0000000a1c0a7223 */ /* 0x020fe2000000001d */
[----:B------:R-:W-:-:S03]  /*0420*/  IADD3 R6, P2, PT, R4, 0x20, RZ ;  /* 0x0000002004067810 */ /* 0x000fc60007f5e0ff */
[----:B------:R-:W-:Y:S01]  /*0430*/  FFMA R8, R7, R8, R10 ;  /* 0x0000000807087223 */ /* 0x000fe2000000000a */
[----:B------:R-:W-:Y:S02]  /*0440*/  IADD3.X R7, PT, PT, RZ, R5, RZ, P2, !PT ;  /* 0x00000005ff077210 */ /* 0x000fe400017fe4ff */
[----:B------:R-:W-:Y:S01]  /*0450*/  LEA R18, R3, R18, 0x3 ;  /* 0x0000001203127211 */ /* 0x000fe200078e18ff */
[----:B------:R-:W-:-:S04]  /*0460*/  FFMA R9, R9, R12, R8 ;  /* 0x0000000c09097223 */ /* 0x000fc80000000008 */
[----:B--2---:R-:W-:-:S04]  /*0470*/  FFMA R16, R16, R15, R9 ;  /* 0x0000000f10107223 */ /* 0x004fc80000000009 */
[----:B------:R-:W-:Y:S01]  /*0480*/  FFMA R24, R11, R24, R16 ;  /* 0x000000180b187223 */ /* 0x000fe20000000010 */
[----:B------:R-:W-:Y:S06]  /*0490*/  @P1 BRA `(.L_x_94) ;  /* 0xfffffffc005c1947 */ /* 0x000fec000383ffff */
.L_x_93:
[----:B------:R-:W-:Y:S05]  /*04a0*/  @!P0 BRA `(.L_x_92) ;  /* 0x0000000000fc8947 */ /* 0x000fea0003800000 */
[----:B------:R-:W-:Y:S02]  /*04b0*/  ISETP.GE.U32.AND P1, PT, R27, 0x4, PT ;  /* 0x000000041b00780c */ /* 0x000fe40003f26070 */
[----:B------:R-:W-:-:S04]  /*04c0*/  LOP3.LUT R16, R2, 0x3, RZ, 0xc0, !PT ;  /* 0x0000000302107812 */ /* 0x000fc800078ec0ff */
[----:B------:R-:W-:-:S07]  /*04d0*/  ISETP.NE.AND P0, PT, R16, RZ, PT ;  /* 0x000000ff1000720c */ /* 0x000fce0003f05270 */
[----:B------:R-:W-:Y:S06]  /*04e0*/  @!P1 BRA `(.L_x_95) ;  /* 0x00000000006c9947 */ /* 0x000fec0003800000 */
[----:B------:R-:W0:Y:S01]  /*04f0*/  LDC.64 R6, c[0x0][0x398] ;  /* 0x0000e600ff067b82 */ /* 0x000e220000000a00 */
[----:B------:R-:W1:Y:S01]  /*0500*/  LDCU.64 UR6, c[0x0][0x390] ;  /* 0x00007200ff0677ac */ /* 0x000e620008000a00 */
[----:B------:R-:W-:Y:S01]  /*0510*/  IMAD R9, R21, R3, R0 ;  /* 0x0000000315097224 */ /* 0x000fe200078e0200 */
[CC--:B------:R-:W-:Y:S02]  /*0520*/  IADD3 R5, PT, PT, R20.reuse, R21.reuse, RZ ;  /* 0x0000001514057210 */ /* 0x0c0fe40007ffe0ff */
[----:B------:R-:W-:-:S03]  /*0530*/  IADD3 R10, P1, PT, R20, R21, RZ ;  /* 0x00000015140a7210 */ /* 0x000fc60007f3e0ff */
[----:B------:R-:W2:Y:S01]  /*0540*/  LDC.64 R14, c[0x0][0x390] ;  /* 0x0000e400ff0e7b82 */ /* 0x000ea20000000a00 */
[----:B0-----:R-:W-:-:S04]  /*0550*/  IMAD.WIDE R6, R9, 0x4, R6 ;  /* 0x0000000409067825 */ /* 0x001fc800078e0206 */
[----:B------:R-:W-:Y:S02]  /*0560*/  IMAD.WIDE R8, R3, 0x4, R6 ;  /* 0x0000000403087825 */ /* 0x000fe400078e0206 */
[----:B------:R-:W3:Y:S02]  /*0570*/  LDG.E R6, desc[UR4][R6.64] ;  /* 0x0000000406067981 */ /* 0x000ee4000c1e1900 */
[----:B--2---:R-:W-:Y:S01]  /*0580*/  IMAD.WIDE.U32 R14, R5, 0x4, R14 ;  /* 0x00000004050e7825 */ /* 0x004fe200078e000e */
[----:B------:R-:W-:Y:S02]  /*0590*/  IADD3.X R5, PT, PT, RZ, RZ, RZ, P1, !PT ;  /* 0x000000ffff057210 */ /* 0x000fe40000ffe4ff */
[----:B-1----:R-:W-:-:S03]  /*05a0*/  LEA R4, P1, R10, UR6, 0x2 ;  /* 0x000000060a047c11 */ /* 0x002fc6000f8210ff */
[----:B------:R-:W3:Y:S01]  /*05b0*/  LDG.E R15, desc[UR4][R14.64] ;  /* 0x000000040e0f7981 */ /* 0x000ee2000c1e1900 */
[----:B------:R-:W-:Y:S01]  /*05c0*/  LEA.HI.X R5, R10, UR7, R5, 0x2, P1 ;  /* 0x000000070a057c11 */ /* 0x000fe200088f1405 */
[C---:B------:R-:W-:Y:S02]  /*05d0*/  IMAD.WIDE R10, R3.reuse, 0x4, R8 ;  /* 0x00000004030a7825 */ /* 0x040fe400078e0208 */
[----:B------:R-:W2:Y:S04]  /*05e0*/  LDG.E R8, desc[UR4][R8.64] ;  /* 0x0000000408087981 */ /* 0x000ea8000c1e1900 */
[----:B------:R-:W2:Y:S01]  /*05f0*/  LDG.E R17, desc[UR4][R4.64+0x4] ;  /* 0x0000040404117981 */ /* 0x000ea2000c1e1900 */
[----:B------:R-:W-:-:S03]  /*0600*/  IMAD.WIDE R12, R3, 0x4, R10 ;  /* 0x00000004030c7825 */ /* 0x000fc600078e020a */
[----:B------:R-:W4:Y:S04]  /*0610*/  LDG.E R22, desc[UR4][R10.64] ;  /* 0x000000040a167981 */ /* 0x000f28000c1e1900 */
[----:B------:R-:W4:Y:S04]  /*0620*/  LDG.E R18, desc[UR4][R4.64+0x8] ;  /* 0x0000080404127981 */ /* 0x000f28000c1e1900 */
[----:B------:R-:W5:Y:S04]  /*0630*/  LDG.E R26, desc[UR4][R4.64+0xc] ;  /* 0x00000c04041a7981 */ /* 0x000f68000c1e1900 */
[----:B------:R-:W5:Y:S01]  /*0640*/  LDG.E R12, desc[UR4][R12.64] ;  /* 0x000000040c0c7981 */ /* 0x000f62000c1e1900 */
[----:B------:R-:W-:Y:S01]  /*0650*/  IADD3 R21, PT, PT, R21, 0x4, RZ ;  /* 0x0000000415157810 */ /* 0x000fe20007ffe0ff */
[----:B---3--:R-:W-:-:S04]  /*0660*/  FFMA R24, R15, R6, R24 ;  /* 0x000000060f187223 */ /* 0x008fc80000000018 */
[----:B--2---:R-:W-:-:S04]  /*0670*/  FFMA R17, R17, R8, R24 ;  /* 0x0000000811117223 */ /* 0x004fc80000000018 */
[----:B----4-:R-:W-:-:S04]  /*0680*/  FFMA R17, R18, R22, R17 ;  /* 0x0000001612117223 */ /* 0x010fc80000000011 */
[----:B-----5:R-:W-:-:S07]  /*0690*/  FFMA R24, R26, R12, R17 ;  /* 0x0000000c1a187223 */ /* 0x020fce0000000011 */
.L_x_95:
[----:B------:R-:W-:Y:S05]  /*06a0*/  @!P0 BRA `(.L_x_92) ;  /* 0x00000000007c8947 */ /* 0x000fea0003800000 */
[----:B------:R-:W-:Y:S01]  /*06b0*/  ISETP.NE.AND P1, PT, R16, 0x1, PT ;  /* 0x000000011000780c */ /* 0x000fe20003f25270 */
[----:B------:R-:W0:Y:S01]  /*06c0*/  LDC.64 R12, c[0x0][0x390] ;  /* 0x0000e400ff0c7b82 */ /* 0x000e220000000a00 */
[----:B------:R-:W-:-:S04]  /*06d0*/  LOP3.LUT R2, R2, 0x1, RZ, 0xc0, !PT ;  /* 0x0000000102027812 */ /* 0x000fc800078ec0ff */
[----:B------:R-:W-:-:S03]  /*06e0*/  ISETP.NE.U32.AND P0, PT, R2, 0x1, PT ;  /* 0x000000010200780c */ /* 0x000fc60003f05070 */
[----:B------:R-:W1:Y:S04]  /*06f0*/  LDC.64 R10, c[0x0][0x398] ;  /* 0x0000e600ff0a7b82 */ /* 0x000e680000000a00 */
[CC--:B------:R-:W-:Y:S02]  /*0700*/  @P1 IADD3 R15, PT, PT, R20.reuse, R21.reuse, RZ ;  /* 0x00000015140f1210 */ /* 0x0c0fe40007ffe0ff */
[----:B------:R-:W-:Y:S02]  /*0710*/  @P1 IADD3 R2, P2, PT, R20, R21, RZ ;  /* 0x0000001514021210 */ /* 0x000fe40007f5e0ff */
[----:B------:R-:W2:Y:S02]  /*0720*/  @P1 LDC.64 R4, c[0x0][0x390] ;  /* 0x0000e400ff041b82 */ /* 0x000ea40000000a00 */
[----:B------:R-:W-:-:S06]  /*0730*/  @P1 IADD3.X R14, PT, PT, RZ, RZ, RZ, P2, !PT ;  /* 0x000000ffff0e1210 */ /* 0x000fcc00017fe4ff */
[----:B------:R-:W3:Y:S01]  /*0740*/  LDC.64 R6, c[0x0][0x390] ;  /* 0x0000e400ff067b82 */ /* 0x000ee20000000a00 */
[----:B0-----:R-:W-:-:S04]  /*0750*/  @P1 IMAD.WIDE.U32 R12, R15, 0x4, R12 ;  /* 0x000000040f0c1825 */ /* 0x001fc800078e000c */
[C---:B------:R-:W-:Y:S01]  /*0760*/  @P1 IMAD R15, R21.reuse, R3, R0 ;  /* 0x00000003150f1224 */ /* 0x040fe200078e0200 */
[----:B------:R-:W-:Y:S01]  /*0770*/  @P1 IADD3 R21, PT, PT, R21, 0x2, RZ ;  /* 0x0000000215151810 */ /* 0x000fe20007ffe0ff */
[----:B------:R-:W4:Y:S01]  /*0780*/  @P1 LDG.E R13, desc[UR4][R12.64] ;  /* 0x000000040c0d1981 */ /* 0x000f22000c1e1900 */
[----:B------:R-:W0:Y:S01]  /*0790*/  LDC.64 R8, c[0x0][0x398] ;  /* 0x0000e600ff087b82 */ /* 0x000e220000000a00 */
[----:B-1----:R-:W-:Y:S01]  /*07a0*/  @P1 IMAD.WIDE R10, R15, 0x4, R10 ;  /* 0x000000040f0a1825 */ /* 0x002fe200078e020a */
[----:B------:R-:W-:Y:S02]  /*07b0*/  @!P0 IADD3 R17, PT, PT, R20, R21, RZ ;  /* 0x0000001514118210 */ /* 0x000fe40007ffe0ff */
[----:B--2---:R-:W-:Y:S01]  /*07c0*/  @P1 LEA R4, P2, R2, R4, 0x2 ;  /* 0x0000000402041211 */ /* 0x004fe200078410ff */
[----:B------:R-:W-:-:S03]  /*07d0*/  @!P0 IMAD R21, R21, R3, R0 ;  /* 0x0000000315158224 */ /* 0x000fc600078e0200 */
[----:B------:R-:W-:Y:S01]  /*07e0*/  @P1 LEA.HI.X R5, R2, R5, R14, 0x2, P2 ;  /* 0x0000000502051211 */ /* 0x000fe200010f140e */
[----:B------:R-:W-:Y:S01]  /*07f0*/  @P1 IMAD.WIDE R14, R3, 0x4, R10 ;  /* 0x00000004030e1825 */ /* 0x000fe200078e020a */
[----:B------:R-:W4:Y:S03]  /*0800*/  @P1 LDG.E R2, desc[UR4][R10.64] ;  /* 0x000000040a021981 */ /* 0x000f26000c1e1900 */
[----:B---3--:R-:W-:Y:S01]  /*0810*/  @!P0 IMAD.WIDE.U32 R6, R17, 0x4, R6 ;  /* 0x0000000411068825 */ /* 0x008fe200078e0006 */
[----:B------:R-:W2:Y:S04]  /*0820*/  @P1 LDG.E R5, desc[UR4][R4.64+0x4] ;  /* 0x0000040404051981 */ /* 0x000ea8000c1e1900 */
[----:B------:R-:W2:Y:S01]  /*0830*/  @P1 LDG.E R14, desc[UR4][R14.64] ;  /* 0x000000040e0e1981 */ /* 0x000ea2000c1e1900 */
[----:B0-----:R-:W-:-:S03]  /*0840*/  @!P0 IMAD.WIDE R8, R21, 0x4, R8 ;  /* 0x0000000415088825 */ /* 0x001fc600078e0208 */
[----:B------:R-:W3:Y:S04]  /*0850*/  @!P0 LDG.E R7, desc[UR4][R6.64] ;  /* 0x0000000406078981 */ /* 0x000ee8000c1e1900 */
[----:B------:R-:W3:Y:S01]  /*0860*/  @!P0 LDG.E R8, desc[UR4][R8.64] ;  /* 0x0000000408088981 */ /* 0x000ee2000c1e1900 */
[----:B----4-:R-:W-:-:S04]  /*0870*/  @P1 FFMA R2, R13, R2, R24 ;  /* 0x000000020d021223 */ /* 0x010fc80000000018 */
[----:B--2---:R-:W-:-:S04]  /*0880*/  @P1 FFMA R24, R5, R14, R2 ;  /* 0x0000000e05181223 */ /* 0x004fc80000000002 */
[----:B---3--:R-:W-:-:S07]  /*0890*/  @!P0 FFMA R24, R7, R8, R24 ;  /* 0x0000000807188223 */ /* 0x008fce0000000018 */
.L_x_92:
[----:B------:R-:W0:Y:S01]  /*08a0*/  LDC.64 R4, c[0x0][0x3a0] ;  /* 0x0000e800ff047b82 */ /* 0x000e220000000a00 */
[----:B------:R-:W-:-:S04]  /*08b0*/  IMAD R3, R19, R3, R0 ;  /* 0x0000000313037224 */ /* 0x000fc800078e0200 */
[----:B0-----:R-:W-:-:S05]  /*08c0*/  IMAD.WIDE R2, R3, 0x4, R4 ;  /* 0x0000000403027825 */ /* 0x001fca00078e0204 */
[----:B------:R-:W-:Y:S01]  /*08d0*/  STG.E desc[UR4][R2.64], R24 ;  /* 0x0000001802007986 */ /* 0x000fe2000c101904 */
[----:B------:R-:W-:Y:S05]  /*08e0*/  EXIT ;  /* 0x000000000000794d */ /* 0x000fea0003800000 */
.L_x_96:
        /* <DEDUP_REMOVED lines=9> */
.L_x_103:


//--------------------- .nv.shared.reserved.0     --------------------------
	.section	.nv.shared.reserved.0,"aw",@nobits
	.weak		__nv_reservedSMEM_offset_0_alias
	.size		__nv_reservedSMEM_offset_0_alias, 0, 64
	.other		__nv_reservedSMEM_offset_0_alias,@"STO_CUDA_RESERVED_SHARED STV_DEFAULT"
__nv_reservedSMEM_offset_0_alias:
	.zero		0
	.zero		64


//--------------------- .nv.constant0._Z21copy_head_data_kerneliiiiPKfPf --------------------------
	.section	.nv.constant0._Z21copy_head_data_kerneliiiiPKfPf,"a",@progbits
	.sectionflags	@""
	.align	4
.nv.constant0._Z21copy_head_data_kerneliiiiPKfPf:
	.zero		928


//--------------------- .nv.constant0._Z9transposeiiPKfPf --------------------------
	.section	.nv.constant0._Z9transposeiiPKfPf,"a",@progbits
	.sectionflags	@""
	.align	4
.nv.constant0._Z9transposeiiPKfPf:
	.zero		920


//--------------------- .nv.constant0._Z4maskiiPKfPf --------------------------
	.section	.nv.constant0._Z4maskiiPKfPf,"a",@progbits
	.sectionflags	@""
	.align	4
.nv.constant0._Z4maskiiPKfPf:
	.zero		920


//--------------------- .nv.constant0._Z5scaleiiPKfPff --------------------------
	.section	.nv.constant0._Z5scaleiiPKfPff,"a",@progbits
	.sectionflags	@""
	.align	4
.nv.constant0._Z5scaleiiPKfPff:
	.zero		924


//--------------------- .nv.constant0._Z7softmaxiiPKfPf --------------------------
	.section	.nv.constant0._Z7softmaxiiPKfPf,"a",@progbits
	.sectionflags	@""
	.align	4
.nv.constant0._Z7softmaxiiPKfPf:
	.zero		920


//--------------------- .nv.constant0._Z13matmul_kerneliiiPKfS0_Pf --------------------------
	.section	.nv.constant0._Z13matmul_kerneliiiPKfS0_Pf,"a",@progbits
	.sectionflags	@""
	.align	4
.nv.constant0._Z13matmul_kerneliiiPKfS0_Pf:
	.zero		936


//--------------------- SYMBOLS --------------------------

	.type		.nv.reservedSmem.offset0,@object
	.size		.nv.reservedSmem.offset0,0x4
